	.headerflags	@"EF_CUDA_TEXMODE_UNIFIED EF_CUDA_64BIT_ADDRESS EF_CUDA_SM86 EF_CUDA_VIRTUAL_SM(EF_CUDA_SM86)"
	.elftype	@"ET_EXEC"


//--------------------- .nv.info                  --------------------------
	.section	.nv.info,"",@"SHT_CUDA_INFO"
	.align	4


	//----- nvinfo : EIATTR_REGCOUNT
	.align		4
        /*0000*/ 	.byte	0x04, 0x2f
        /*0002*/ 	.short	(.L_1 - .L_0)
	.align		4
.L_0:
        /*0004*/ 	.word	index@(triton_mm)
        /*0008*/ 	.word	0x000000e8


	//----- nvinfo : EIATTR_MAX_STACK_SIZE
	.align		4
.L_1:
        /*000c*/ 	.byte	0x04, 0x23
        /*000e*/ 	.short	(.L_3 - .L_2)
	.align		4
.L_2:
        /*0010*/ 	.word	index@(triton_mm)
        /*0014*/ 	.word	0x00000000


	//----- nvinfo : EIATTR_MIN_STACK_SIZE
	.align		4
.L_3:
        /*0018*/ 	.byte	0x04, 0x12
        /*001a*/ 	.short	(.L_5 - .L_4)
	.align		4
.L_4:
        /*001c*/ 	.word	index@(triton_mm)
        /*0020*/ 	.word	0x00000000


	//----- nvinfo : EIATTR_FRAME_SIZE
	.align		4
.L_5:
        /*0024*/ 	.byte	0x04, 0x11
        /*0026*/ 	.short	(.L_7 - .L_6)
	.align		4
.L_6:
        /*0028*/ 	.word	index@(triton_mm)
        /*002c*/ 	.word	0x00000000
.L_7:


//--------------------- .nv.info.triton_mm        --------------------------
	.section	.nv.info.triton_mm,"",@"SHT_CUDA_INFO"
	.align	4


	//----- nvinfo : EIATTR_CUDA_API_VERSION
	.align		4
        /*0000*/ 	.byte	0x04, 0x37
        /*0002*/ 	.short	(.L_9 - .L_8)
.L_8:
        /*0004*/ 	.word	0x0000007b


	//----- nvinfo : EIATTR_SW2861232_WAR
	.align		4
.L_9:
        /*0008*/ 	.byte	0x01, 0x35
	.zero		2


	//----- nvinfo : EIATTR_PARAM_CBANK
	.align		4
        /*000c*/ 	.byte	0x04, 0x0a
        /*000e*/ 	.short	(.L_11 - .L_10)
	.align		4
.L_10:
        /*0010*/ 	.word	index@(.nv.constant0.triton_mm)
        /*0014*/ 	.short	0x0160
        /*0016*/ 	.short	0x001c


	//----- nvinfo : EIATTR_CBANK_PARAM_SIZE
	.align		4
.L_11:
        /*0018*/ 	.byte	0x03, 0x19
        /*001a*/ 	.short	0x001c


	//----- nvinfo : EIATTR_KPARAM_INFO
	.align		4
        /*001c*/ 	.byte	0x04, 0x17
        /*001e*/ 	.short	(.L_13 - .L_12)
.L_12:
        /*0020*/ 	.word	0x00000000
        /*0024*/ 	.short	0x0003
        /*0026*/ 	.short	0x0018
        /*0028*/ 	.byte	0x00, 0xf0, 0x11, 0x00


	//----- nvinfo : EIATTR_KPARAM_INFO
	.align		4
.L_13:
        /*002c*/ 	.byte	0x04, 0x17
        /*002e*/ 	.short	(.L_15 - .L_14)
.L_14:
        /*0030*/ 	.word	0x00000000
        /*0034*/ 	.short	0x0002
        /*0036*/ 	.short	0x0010
        /*0038*/ 	.byte	0x00, 0xf0, 0x21, 0x00


	//----- nvinfo : EIATTR_KPARAM_INFO
	.align		4
.L_15:
        /*003c*/ 	.byte	0x04, 0x17
        /*003e*/ 	.short	(.L_17 - .L_16)
.L_16:
        /*0040*/ 	.word	0x00000000
        /*0044*/ 	.short	0x0001
        /*0046*/ 	.short	0x0008
        /*0048*/ 	.byte	0x00, 0xf0, 0x21, 0x00


	//----- nvinfo : EIATTR_KPARAM_INFO
	.align		4
.L_17:
        /*004c*/ 	.byte	0x04, 0x17
        /*004e*/ 	.short	(.L_19 - .L_18)
.L_18:
        /*0050*/ 	.word	0x00000000
        /*0054*/ 	.short	0x0000
        /*0056*/ 	.short	0x0000
        /*0058*/ 	.byte	0x00, 0xf0, 0x21, 0x00


	//----- nvinfo : EIATTR_MAXREG_COUNT
	.align		4
.L_19:
        /*005c*/ 	.byte	0x03, 0x1b
        /*005e*/ 	.short	0x00ff


	//----- nvinfo : EIATTR_EXIT_INSTR_OFFSETS
	.align		4
        /*0060*/ 	.byte	0x04, 0x1c
        /*0062*/ 	.short	(.L_21 - .L_20)


	//   ....[0]....
.L_20:
        /*0064*/ 	.word	0x00000040


	//   ....[1]....
        /*0068*/ 	.word	0x00015000


	//   ....[2]....
        /*006c*/ 	.word	0x00015050


	//----- nvinfo : EIATTR_MAX_THREADS
	.align		4
.L_21:
        /*0070*/ 	.byte	0x04, 0x05
        /*0072*/ 	.short	(.L_23 - .L_22)
.L_22:
        /*0074*/ 	.word	0x00000080
        /*0078*/ 	.word	0x00000001
        /*007c*/ 	.word	0x00000001
.L_23:


//--------------------- .nv.rel.action            --------------------------
	.section	.nv.rel.action,"",@"SHT_CUDA_RELOCINFO"
	.align	8
	.sectionentsize	8
        /*0000*/ 	.byte	0x73, 0x00, 0x00, 0x00, 0x00, 0x00, 0x00, 0x00, 0x00, 0x00, 0x00, 0x11, 0x25, 0x00, 0x05, 0x36


//--------------------- .nv.constant0.triton_mm   --------------------------
	.section	.nv.constant0.triton_mm,"a",@progbits
	.align	4
.nv.constant0.triton_mm:
	.zero		380


//--------------------- .text.triton_mm           --------------------------
	.section	.text.triton_mm,"ax",@progbits
	.sectionflags	@"SHF_BARRIERS=1"
	.sectioninfo	@"SHI_REGISTERS=232"
	.align	128
        .global         triton_mm
        .type           triton_mm,@function
        .size           triton_mm,(.L_x_3 - triton_mm)
        .other          triton_mm,@"STO_CUDA_ENTRY STV_DEFAULT"
triton_mm:
.text.triton_mm:
[----:B------:R-:W-:-:S02]  /*0000*/  MOV R1, c[0x0][0x28] ;  /* 0x00000a0000017a02 */ /* 0x000fc40000000f00 */
[----:B------:R-:W-:-:S05]  /*0010*/  MOV R4, c[0x0][0x178] ;  /* 0x00005e0000047a02 */ /* 0x000fca0000000f00 */
[----:B------:R-:W-:-:S05]  /*0020*/  IMAD R0, R4, 0x2198, RZ ;  /* 0x0000219804007824 */ /* 0x000fca00078e02ff */
[----:B------:R-:W-:-:S13]  /*0030*/  ISETP.NE.AND P0, PT, R0, RZ, PT ;  /* 0x000000ff0000720c */ /* 0x000fda0003f05270 */
[----:B------:R-:W-:Y:S05]  /*0040*/  @!P0 EXIT ;  /* 0x000000000000894d */ /* 0x000fea0003800000 */
[----:B------:R-:W1:Y:S01]  /*0050*/  S2R R8, SR_CTAID.X ;  /* 0x0000000000087919 */ /* 0x000e620000002500 */
[----:B------:R-:W-:Y:S01]  /*0060*/  IMAD R4, R4, 0x32, RZ ;  /* 0x0000003204047824 */ /* 0x000fe200078e02ff */
[----:B------:R-:W-:Y:S01]  /*0070*/  MOV R147, 0x4 ;  /* 0x0000000400937802 */ /* 0x000fe20000000f00 */
[----:B------:R-:W-:Y:S01]  /*0080*/  ULDC.64 UR10, c[0x0][0x118] ;  /* 0x00004600000a7ab9 */ /* 0x000fe20000000a00 */
[----:B------:R-:W2:Y:S01]  /*0090*/  S2R R19, SR_TID.X ;  /* 0x0000000000137919 */ /* 0x000ea20000002100 */
[----:B------:R-:W-:Y:S01]  /*00a0*/  CS2R R104, SRZ ;  /* 0x0000000000687805 */ /* 0x000fe2000001ff00 */
[----:B------:R-:W-:Y:S01]  /*00b0*/  IADD3 R0, R4, 0x3f, RZ ;  /* 0x0000003f04007810 */ /* 0x000fe20007ffe0ff */
[----:B------:R-:W-:Y:S01]  /*00c0*/  CS2R R106, SRZ ;  /* 0x00000000006a7805 */ /* 0x000fe2000001ff00 */
[----:B------:R-:W-:Y:S01]  /*00d0*/  IABS R49, R4 ;  /* 0x0000000400317213 */ /* 0x000fe20000000000 */
[----:B------:R-:W-:Y:S01]  /*00e0*/  CS2R R112, SRZ ;  /* 0x0000000000707805 */ /* 0x000fe2000001ff00 */
[----:B------:R-:W-:Y:S01]  /*00f0*/  SHF.R.S32.HI R3, RZ, 0x1f, R0 ;  /* 0x0000001fff037819 */ /* 0x000fe20000011400 */
[----:B------:R-:W-:Y:S01]  /*0100*/  CS2R R114, SRZ ;  /* 0x0000000000727805 */ /* 0x000fe2000001ff00 */
[----:B------:R-:W-:Y:S01]  /*0110*/  CS2R R116, SRZ ;  /* 0x0000000000747805 */ /* 0x000fe2000001ff00 */
[----:B------:R-:W-:Y:S01]  /*0120*/  CS2R R118, SRZ ;  /* 0x0000000000767805 */ /* 0x000fe2000001ff00 */
[----:B------:R-:W-:Y:S01]  /*0130*/  LEA.HI R3, R3, R0, RZ, 0x6 ;  /* 0x0000000003037211 */ /* 0x000fe200078f30ff */
[----:B------:R-:W-:Y:S01]  /*0140*/  CS2R R120, SRZ ;  /* 0x0000000000787805 */ /* 0x000fe2000001ff00 */
        /* <DEDUP_REMOVED lines=8> */
[C---:B-1----:R-:W-:Y:S01]  /*01d0*/  IMAD.HI R2, R8.reuse, 0x2aaaaaab, RZ ;  /* 0x2aaaaaab08027827 */ /* 0x042fe200078e02ff */
[----:B------:R-:W-:Y:S01]  /*01e0*/  ISETP.GE.AND P1, PT, R8, RZ, PT ;  /* 0x000000ff0800720c */ /* 0x000fe20003f26270 */
[----:B------:R-:W-:Y:S01]  /*01f0*/  CS2R R138, SRZ ;  /* 0x00000000008a7805 */ /* 0x000fe2000001ff00 */
[----:B------:R-:W-:-:S02]  /*0200*/  UMOV UR6, URZ ;  /* 0x0000003f00067c82 */ /* 0x000fc40008000000 */
[----:B------:R-:W-:Y:S01]  /*0210*/  SHF.R.U32.HI R5, RZ, 0x1f, R2 ;  /* 0x0000001fff057819 */ /* 0x000fe20000011602 */
[----:B------:R-:W-:Y:S02]  /*0220*/  UMOV UR7, URZ ;  /* 0x0000003f00077c82 */ /* 0x000fe40008000000 */
[----:B------:R-:W-:Y:S01]  /*0230*/  UMOV UR8, 0x20000 ;  /* 0x0002000000087882 */ /* 0x000fe20000000000 */
[----:B------:R-:W-:Y:S01]  /*0240*/  LEA.HI.SX32 R5, R2, R5, 0x1e ;  /* 0x0000000502057211 */ /* 0x000fe200078ff2ff */
[----:B------:R-:W-:Y:S02]  /*0250*/  UMOV UR4, URZ ;  /* 0x0000003f00047c82 */ /* 0x000fe40008000000 */
[----:B------:R-:W-:Y:S01]  /*0260*/  UPLOP3.LUT UP0, UPT, UPT, UPT, UPT, 0x80, 0x0 ;  /* 0x000000000000789c */ /* 0x000fe20003f0f070 */
[----:B------:R-:W-:Y:S01]  /*0270*/  SHF.L.U32 R0, R5, 0x3, RZ ;  /* 0x0000000305007819 */ /* 0x000fe200000006ff */
[----:B------:R-:W-:-:S03]  /*0280*/  UMOV UR5, URZ ;  /* 0x0000003f00057c82 */ /* 0x000fc60008000000 */
[----:B------:R-:W-:-:S04]  /*0290*/  LEA.HI.SX32 R3, R3, -R0, 0x1a ;  /* 0x8000000003037211 */ /* 0x000fc800078fd2ff */
[----:B------:R-:W-:-:S04]  /*02a0*/  IMNMX R6, R3, 0x8, PT ;  /* 0x0000000803067817 */ /* 0x000fc80003800200 */
[-C--:B------:R-:W-:Y:S02]  /*02b0*/  IABS R13, R6.reuse ;  /* 0x00000006000d7213 */ /* 0x080fe40000000000 */
[----:B------:R-:W-:Y:S02]  /*02c0*/  IABS R11, R6 ;  /* 0x00000006000b7213 */ /* 0x000fe40000000000 */
[----:B------:R-:W1:Y:S02]  /*02d0*/  I2F.RP R7, R13 ;  /* 0x0000000d00077306 */ /* 0x000e640000209400 */
[----:B------:R-:W-:-:S06]  /*02e0*/  IADD3 R15, RZ, -R11, RZ ;  /* 0x8000000bff0f7210 */ /* 0x000fcc0007ffe0ff */
[----:B-1----:R-:W1:Y:S02]  /*02f0*/  MUFU.RCP R7, R7 ;  /* 0x0000000700077308 */ /* 0x002e640000001000 */
[----:B-1----:R-:W-:-:S06]  /*0300*/  IADD3 R2, R7, 0xffffffe, RZ ;  /* 0x0ffffffe07027810 */ /* 0x002fcc0007ffe0ff */
[----:B------:R-:W1:Y:S08]  /*0310*/  I2F.RP R7, R49 ;  /* 0x0000003100077306 */ /* 0x000e700000209400 */
[----:B------:R3:W4:Y:S08]  /*0320*/  F2I.FTZ.U32.TRUNC.NTZ R3, R2 ;  /* 0x0000000200037305 */ /* 0x000730000021f000 */
[----:B-1----:R-:W1:Y:S01]  /*0330*/  MUFU.RCP R7, R7 ;  /* 0x0000000700077308 */ /* 0x002e620000001000 */
[----:B---3--:R-:W-:-:S02]  /*0340*/  MOV R2, RZ ;  /* 0x000000ff00027202 */ /* 0x008fc40000000f00 */
[----:B----4-:R-:W-:-:S05]  /*0350*/  IADD3 R10, RZ, -R3, RZ ;  /* 0x80000003ff0a7210 */ /* 0x010fca0007ffe0ff */
[----:B------:R-:W-:Y:S01]  /*0360*/  IMAD R9, R10, R13, RZ ;  /* 0x0000000d0a097224 */ /* 0x000fe200078e02ff */
[----:B------:R-:W-:Y:S02]  /*0370*/  IABS R10, R8 ;  /* 0x00000008000a7213 */ /* 0x000fe40000000000 */
[----:B-1----:R-:W-:Y:S01]  /*0380*/  IADD3 R11, R7, 0xffffffe, RZ ;  /* 0x0ffffffe070b7810 */ /* 0x002fe20007ffe0ff */
[----:B------:R-:W-:Y:S01]  /*0390*/  IMAD.HI.U32 R3, R3, R9, R2 ;  /* 0x0000000903037227 */ /* 0x000fe200078e0002 */
[----:B------:R-:W-:-:S05]  /*03a0*/  MOV R9, R10 ;  /* 0x0000000a00097202 */ /* 0x000fca0000000f00 */
[----:B------:R-:W-:-:S04]  /*03b0*/  IMAD.HI.U32 R2, R3, R9, RZ ;  /* 0x0000000903027227 */ /* 0x000fc800078e00ff */
[----:B------:R-:W-:Y:S02]  /*03c0*/  IMAD R2, R2, R15, R9 ;  /* 0x0000000f02027224 */ /* 0x000fe400078e0209 */
[----:B------:R-:W-:Y:S01]  /*03d0*/  IMAD R9, R5, -0x18, R8 ;  /* 0xffffffe805097824 */ /* 0x000fe200078e0208 */
[----:B------:R-:W-:Y:S02]  /*03e0*/  LOP3.LUT R5, RZ, R6, RZ, 0x33, !PT ;  /* 0x00000006ff057212 */ /* 0x000fe400078e33ff */
[----:B------:R-:W-:Y:S02]  /*03f0*/  ISETP.GT.U32.AND P0, PT, R13, R2, PT ;  /* 0x000000020d00720c */ /* 0x000fe40003f04070 */
[----:B------:R-:W-:-:S05]  /*0400*/  IABS R10, R9 ;  /* 0x00000009000a7213 */ /* 0x000fca0000000000 */
[----:B------:R-:W-:Y:S02]  /*0410*/  IMAD.HI.U32 R8, R3, R10, RZ ;  /* 0x0000000a03087227 */ /* 0x000fe400078e00ff */
[----:B------:R-:W1:Y:S02]  /*0420*/  F2I.FTZ.U32.TRUNC.NTZ R3, R11 ;  /* 0x0000000b00037305 */ /* 0x000e64000021f000 */
[----:B------:R-:W-:Y:S02]  /*0430*/  IMAD R10, R8, R15, R10 ;  /* 0x0000000f080a7224 */ /* 0x000fe400078e020a */
[----:B------:R-:W-:-:S03]  /*0440*/  @!P0 IADD3 R2, R2, -R13, RZ ;  /* 0x8000000d02028210 */ /* 0x000fc60007ffe0ff */
[C---:B------:R-:W-:Y:S02]  /*0450*/  ISETP.GT.U32.AND P2, PT, R13.reuse, R10, PT ;  /* 0x0000000a0d00720c */ /* 0x040fe40003f44070 */
[----:B------:R-:W-:Y:S02]  /*0460*/  ISETP.GT.U32.AND P0, PT, R13, R2, PT ;  /* 0x000000020d00720c */ /* 0x000fe40003f04070 */
[----:B-1----:R-:W-:-:S09]  /*0470*/  IADD3 R12, RZ, -R3, RZ ;  /* 0x80000003ff0c7210 */ /* 0x002fd20007ffe0ff */
[-C--:B------:R-:W-:Y:S02]  /*0480*/  @!P2 IADD3 R10, R10, -R13.reuse, RZ ;  /* 0x8000000d0a0aa210 */ /* 0x080fe40007ffe0ff */
[----:B------:R-:W-:Y:S02]  /*0490*/  @!P0 IADD3 R2, R2, -R13, RZ ;  /* 0x8000000d02028210 */ /* 0x000fe40007ffe0ff */
[----:B------:R-:W-:Y:S02]  /*04a0*/  ISETP.NE.AND P0, PT, R6, RZ, PT ;  /* 0x000000ff0600720c */ /* 0x000fe40003f05270 */
[----:B------:R-:W-:Y:S02]  /*04b0*/  @!P1 IADD3 R2, -R2, RZ, RZ ;  /* 0x000000ff02029210 */ /* 0x000fe40007ffe1ff */
[----:B------:R-:W-:Y:S02]  /*04c0*/  LOP3.LUT R6, R9, R6, RZ, 0x3c, !PT ;  /* 0x0000000609067212 */ /* 0x000fe400078e3cff */
[----:B------:R-:W-:-:S02]  /*04d0*/  SEL R7, R5, R2, !P0 ;  /* 0x0000000205077207 */ /* 0x000fc40004000000 */
[----:B--2---:R-:W-:Y:S02]  /*04e0*/  SHF.R.U32.HI R2, RZ, 0x5, R19 ;  /* 0x00000005ff027819 */ /* 0x004fe40000011613 */
[----:B------:R-:W-:Y:S02]  /*04f0*/  IADD3 R7, R0, R7, RZ ;  /* 0x0000000700077210 */ /* 0x000fe40007ffe0ff */
[----:B------:R-:W-:Y:S02]  /*0500*/  SGXT.U32 R9, R2, 0x2 ;  /* 0x000000020209781a */ /* 0x000fe40000000000 */
[----:B------:R-:W-:Y:S02]  /*0510*/  SHF.L.U32 R7, R7, 0x6, RZ ;  /* 0x0000000607077819 */ /* 0x000fe400000006ff */
[----:B------:R-:W-:Y:S02]  /*0520*/  IABS R2, R4 ;  /* 0x0000000400027213 */ /* 0x000fe40000000000 */
[----:B------:R-:W-:-:S02]  /*0530*/  MOV R0, R12 ;  /* 0x0000000c00007202 */ /* 0x000fc40000000f00 */
[----:B------:R-:W-:Y:S02]  /*0540*/  LOP3.LUT R14, R7, R9, RZ, 0xfc, !PT ;  /* 0x00000009070e7212 */ /* 0x000fe400078efcff */
[----:B------:R-:W-:Y:S01]  /*0550*/  IADD3 R39, RZ, -R2, RZ ;  /* 0x80000002ff277210 */ /* 0x000fe20007ffe0ff */
[----:B------:R-:W-:Y:S01]  /*0560*/  IMAD R11, R0, R49, RZ ;  /* 0x00000031000b7224 */ /* 0x000fe200078e02ff */
[----:B------:R-:W-:Y:S02]  /*0570*/  MOV R2, RZ ;  /* 0x000000ff00027202 */ /* 0x000fe40000000f00 */
[----:B------:R-:W-:Y:S02]  /*0580*/  IABS R0, R14 ;  /* 0x0000000e00007213 */ /* 0x000fe40000000000 */
[----:B------:R-:W-:Y:S01]  /*0590*/  ISETP.GE.U32.AND P1, PT, R10, R13, PT ;  /* 0x0000000d0a00720c */ /* 0x000fe20003f26070 */
[----:B------:R-:W-:Y:S01]  /*05a0*/  IMAD.HI.U32 R3, R3, R11, R2 ;  /* 0x0000000b03037227 */ /* 0x000fe200078e0002 */
[----:B------:R-:W-:-:S02]  /*05b0*/  MOV R2, R0 ;  /* 0x0000000000027202 */ /* 0x000fc40000000f00 */
[--C-:B------:R-:W-:Y:S02]  /*05c0*/  LOP3.LUT R13, R7, 0x8, R9.reuse, 0xfe, !PT ;  /* 0x00000008070d7812 */ /* 0x100fe400078efe09 */
[----:B------:R-:W-:Y:S01]  /*05d0*/  ISETP.GE.AND P3, PT, R6, RZ, PT ;  /* 0x000000ff0600720c */ /* 0x000fe20003f66270 */
[----:B------:R-:W-:Y:S01]  /*05e0*/  IMAD.HI.U32 R0, R3, R2, RZ ;  /* 0x0000000203007227 */ /* 0x000fe200078e00ff */
[----:B------:R-:W-:Y:S02]  /*05f0*/  @!P2 IADD3 R8, R8, 0x1, RZ ;  /* 0x000000010808a810 */ /* 0x000fe40007ffe0ff */
[----:B------:R-:W-:Y:S01]  /*0600*/  LOP3.LUT R11, R7, 0x4, R9, 0xfe, !PT ;  /* 0x00000004070b7812 */ /* 0x000fe200078efe09 */
[----:B------:R-:W-:Y:S01]  /*0610*/  IMAD R2, R0, R39, R2 ;  /* 0x0000002700027224 */ /* 0x000fe200078e0202 */
[----:B------:R-:W-:Y:S02]  /*0620*/  IABS R12, R13 ;  /* 0x0000000d000c7213 */ /* 0x000fe40000000000 */
[----:B------:R-:W-:-:S02]  /*0630*/  IABS R6, R11 ;  /* 0x0000000b00067213 */ /* 0x000fc40000000000 */
[----:B------:R-:W-:Y:S01]  /*0640*/  ISETP.GT.U32.AND P2, PT, R49, R2, PT ;  /* 0x000000023100720c */ /* 0x000fe20003f44070 */
[----:B------:R-:W-:Y:S01]  /*0650*/  IMAD.HI.U32 R10, R3, R12, RZ ;  /* 0x0000000c030a7227 */ /* 0x000fe200078e00ff */
[----:B------:R-:W-:Y:S02]  /*0660*/  @P1 IADD3 R8, R8, 0x1, RZ ;  /* 0x0000000108081810 */ /* 0x000fe40007ffe0ff */
[----:B------:R-:W-:Y:S01]  /*0670*/  ISETP.GE.AND P1, PT, R11, RZ, PT ;  /* 0x000000ff0b00720c */ /* 0x000fe20003f26270 */
[----:B------:R-:W-:Y:S01]  /*0680*/  IMAD.HI.U32 R0, R3, R6, RZ ;  /* 0x0000000603007227 */ /* 0x000fe200078e00ff */
[----:B------:R-:W-:Y:S02]  /*0690*/  @!P3 IADD3 R8, -R8, RZ, RZ ;  /* 0x000000ff0808b210 */ /* 0x000fe40007ffe1ff */
[C-C-:B------:R-:W-:Y:S01]  /*06a0*/  LOP3.LUT R11, R7.reuse, 0xc, R9.reuse, 0xfe, !PT ;  /* 0x0000000c070b7812 */ /* 0x140fe200078efe09 */
[-C--:B------:R-:W-:Y:S01]  /*06b0*/  IMAD R10, R10, R39.reuse, R12 ;  /* 0x000000270a0a7224 */ /* 0x080fe200078e020c */
[----:B------:R-:W-:Y:S01]  /*06c0*/  LOP3.LUT R15, R7, 0x10, R9, 0xfe, !PT ;  /* 0x00000010070f7812 */ /* 0x000fe200078efe09 */
[----:B------:R-:W-:Y:S01]  /*06d0*/  IMAD R6, R0, R39, R6 ;  /* 0x0000002700067224 */ /* 0x000fe200078e0206 */
[----:B------:R-:W-:-:S02]  /*06e0*/  SEL R0, R5, R8, !P0 ;  /* 0x0000000805007207 */ /* 0x000fc40004000000 */
[----:B------:R-:W-:Y:S02]  /*06f0*/  @!P2 IADD3 R2, R2, -R49, RZ ;  /* 0x800000310202a210 */ /* 0x000fe40007ffe0ff */
[C---:B------:R-:W-:Y:S02]  /*0700*/  ISETP.GT.U32.AND P6, PT, R49.reuse, R10, PT ;  /* 0x0000000a3100720c */ /* 0x040fe40003fc4070 */
[----:B------:R-:W-:Y:S02]  /*0710*/  IABS R8, R11 ;  /* 0x0000000b00087213 */ /* 0x000fe40000000000 */
[C---:B------:R-:W-:Y:S02]  /*0720*/  ISETP.GT.U32.AND P4, PT, R49.reuse, R2, PT ;  /* 0x000000023100720c */ /* 0x040fe40003f84070 */
[----:B------:R-:W-:Y:S01]  /*0730*/  ISETP.GT.U32.AND P5, PT, R49, R6, PT ;  /* 0x000000063100720c */ /* 0x000fe20003fa4070 */
[----:B------:R-:W-:Y:S01]  /*0740*/  IMAD.HI.U32 R5, R3, R8, RZ ;  /* 0x0000000803057227 */ /* 0x000fe200078e00ff */
[----:B------:R-:W-:-:S02]  /*0750*/  LOP3.LUT R17, R7, 0x14, R9, 0xfe, !PT ;  /* 0x0000001407117812 */ /* 0x000fc400078efe09 */
[----:B------:R-:W-:Y:S01]  /*0760*/  ISETP.GE.AND P0, PT, R14, RZ, PT ;  /* 0x000000ff0e00720c */ /* 0x000fe20003f06270 */
[----:B------:R-:W-:Y:S01]  /*0770*/  IMAD R8, R5, R39, R8 ;  /* 0x0000002705087224 */ /* 0x000fe200078e0208 */
[----:B------:R-:W-:Y:S02]  /*0780*/  IABS R14, R15 ;  /* 0x0000000f000e7213 */ /* 0x000fe40000000000 */
[----:B------:R-:W-:Y:S02]  /*0790*/  @!P6 IADD3 R10, R10, -R49, RZ ;  /* 0x800000310a0ae210 */ /* 0x000fe40007ffe0ff */
[----:B------:R-:W-:Y:S01]  /*07a0*/  IABS R16, R17 ;  /* 0x0000001100107213 */ /* 0x000fe20000000000 */
[----:B------:R-:W-:Y:S01]  /*07b0*/  IMAD.HI.U32 R5, R3, R14, RZ ;  /* 0x0000000e03057227 */ /* 0x000fe200078e00ff */
[----:B------:R-:W-:Y:S02]  /*07c0*/  @!P4 IADD3 R2, R2, -R49, RZ ;  /* 0x800000310202c210 */ /* 0x000fe40007ffe0ff */
[----:B------:R-:W-:Y:S01]  /*07d0*/  ISETP.GT.U32.AND P4, PT, R49, R8, PT ;  /* 0x000000083100720c */ /* 0x000fe20003f84070 */
[----:B------:R-:W-:Y:S01]  /*07e0*/  IMAD.HI.U32 R12, R3, R16, RZ ;  /* 0x00000010030c7227 */ /* 0x000fe200078e00ff */
[----:B------:R-:W-:-:S02]  /*07f0*/  ISETP.GT.U32.AND P2, PT, R49, R10, PT ;  /* 0x0000000a3100720c */ /* 0x000fc40003f44070 */
[----:B------:R-:W-:Y:S01]  /*0800*/  @!P5 IADD3 R6, R6, -R49, RZ ;  /* 0x800000310606d210 */ /* 0x000fe20007ffe0ff */
[-C--:B------:R-:W-:Y:S01]  /*0810*/  IMAD R12, R12, R39.reuse, R16 ;  /* 0x000000270c0c7224 */ /* 0x080fe200078e0210 */
[----:B------:R-:W-:Y:S01]  /*0820*/  ISETP.GE.AND P6, PT, R11, RZ, PT ;  /* 0x000000ff0b00720c */ /* 0x000fe20003fc6270 */
[----:B------:R-:W-:Y:S01]  /*0830*/  IMAD R11, R5, R39, R14 ;  /* 0x00000027050b7224 */ /* 0x000fe200078e020e */
[----:B------:R-:W-:Y:S02]  /*0840*/  ISETP.GT.U32.AND P5, PT, R49, R6, PT ;  /* 0x000000063100720c */ /* 0x000fe40003fa4070 */
[----:B------:R-:W-:Y:S02]  /*0850*/  MOV R5, R2 ;  /* 0x0000000200057202 */ /* 0x000fe40000000f00 */
[----:B------:R-:W-:Y:S02]  /*0860*/  LOP3.LUT R18, R7, 0x18, R9, 0xfe, !PT ;  /* 0x0000001807127812 */ /* 0x000fe400078efe09 */
[----:B------:R-:W-:-:S02]  /*0870*/  @!P4 IADD3 R8, R8, -R49, RZ ;  /* 0x800000310808c210 */ /* 0x000fc40007ffe0ff */
[----:B------:R-:W-:Y:S02]  /*0880*/  @!P2 IADD3 R10, R10, -R49, RZ ;  /* 0x800000310a0aa210 */ /* 0x000fe40007ffe0ff */
[----:B------:R-:W-:Y:S02]  /*0890*/  ISETP.GT.U32.AND P2, PT, R49, R12, PT ;  /* 0x0000000c3100720c */ /* 0x000fe40003f44070 */
[----:B------:R-:W-:Y:S02]  /*08a0*/  @!P0 IADD3 R5, -R5, RZ, RZ ;  /* 0x000000ff05058210 */ /* 0x000fe40007ffe1ff */
[----:B------:R-:W-:Y:S02]  /*08b0*/  LOP3.LUT R20, R7, 0x1c, R9, 0xfe, !PT ;  /* 0x0000001c07147812 */ /* 0x000fe400078efe09 */
[----:B------:R-:W-:Y:S02]  /*08c0*/  ISETP.GT.U32.AND P0, PT, R49, R8, PT ;  /* 0x000000083100720c */ /* 0x000fe40003f04070 */
[----:B------:R-:W-:-:S02]  /*08d0*/  IABS R14, R18 ;  /* 0x00000012000e7213 */ /* 0x000fc40000000000 */
[----:B------:R-:W-:Y:S02]  /*08e0*/  @!P5 IADD3 R6, R6, -R49, RZ ;  /* 0x800000310606d210 */ /* 0x000fe40007ffe0ff */
[----:B------:R-:W-:Y:S01]  /*08f0*/  IABS R16, R20 ;  /* 0x0000001400107213 */ /* 0x000fe20000000000 */
[----:B------:R-:W-:Y:S01]  /*0900*/  IMAD.HI.U32 R2, R3, R14, RZ ;  /* 0x0000000e03027227 */ /* 0x000fe200078e00ff */
[----:B------:R-:W-:Y:S02]  /*0910*/  ISETP.GT.U32.AND P5, PT, R49, R11, PT ;  /* 0x0000000b3100720c */ /* 0x000fe40003fa4070 */
[----:B------:R-:W-:Y:S01]  /*0920*/  ISETP.GE.AND P3, PT, R13, RZ, PT ;  /* 0x000000ff0d00720c */ /* 0x000fe20003f66270 */
[----:B------:R-:W-:Y:S01]  /*0930*/  IMAD.HI.U32 R13, R3, R16, RZ ;  /* 0x00000010030d7227 */ /* 0x000fe200078e00ff */
[-C--:B------:R-:W-:Y:S02]  /*0940*/  @!P2 IADD3 R12, R12, -R49.reuse, RZ ;  /* 0x800000310c0ca210 */ /* 0x080fe40007ffe0ff */
[----:B------:R-:W-:Y:S01]  /*0950*/  @!P0 IADD3 R8, R8, -R49, RZ ;  /* 0x8000003108088210 */ /* 0x000fe20007ffe0ff */
[-C--:B------:R-:W-:Y:S01]  /*0960*/  IMAD R2, R2, R39.reuse, R14 ;  /* 0x0000002702027224 */ /* 0x080fe200078e020e */
[----:B------:R-:W-:Y:S01]  /*0970*/  @!P1 IADD3 R6, -R6, RZ, RZ ;  /* 0x000000ff06069210 */ /* 0x000fe20007ffe1ff */
[----:B------:R-:W-:Y:S01]  /*0980*/  IMAD R14, R13, R39, R16 ;  /* 0x000000270d0e7224 */ /* 0x000fe200078e0210 */
[----:B------:R-:W-:-:S02]  /*0990*/  ISETP.GT.U32.AND P1, PT, R49, R12, PT ;  /* 0x0000000c3100720c */ /* 0x000fc40003f24070 */
[----:B------:R-:W-:Y:S02]  /*09a0*/  ISETP.GT.U32.AND P0, PT, R49, R2, PT ;  /* 0x000000023100720c */ /* 0x000fe40003f04070 */
[----:B------:R-:W-:Y:S02]  /*09b0*/  ISETP.GE.AND P4, PT, R15, RZ, PT ;  /* 0x000000ff0f00720c */ /* 0x000fe40003f86270 */
[----:B------:R-:W-:Y:S02]  /*09c0*/  @!P6 IADD3 R8, -R8, RZ, RZ ;  /* 0x000000ff0808e210 */ /* 0x000fe40007ffe1ff */
[----:B------:R-:W-:Y:S02]  /*09d0*/  @!P5 IADD3 R11, R11, -R49, RZ ;  /* 0x800000310b0bd210 */ /* 0x000fe40007ffe0ff */
[----:B------:R-:W-:Y:S02]  /*09e0*/  LOP3.LUT R15, R7, 0x20, R9, 0xfe, !PT ;  /* 0x00000020070f7812 */ /* 0x000fe400078efe09 */
[----:B------:R-:W-:-:S02]  /*09f0*/  ISETP.GT.U32.AND P6, PT, R49, R14, PT ;  /* 0x0000000e3100720c */ /* 0x000fc40003fc4070 */
[----:B------:R-:W-:Y:S02]  /*0a00*/  ISETP.GT.U32.AND P2, PT, R49, R11, PT ;  /* 0x0000000b3100720c */ /* 0x000fe40003f44070 */
[----:B------:R-:W-:Y:S02]  /*0a10*/  IABS R16, R15 ;  /* 0x0000000f00107213 */ /* 0x000fe40000000000 */
[----:B------:R-:W-:Y:S02]  /*0a20*/  ISETP.GE.AND P5, PT, R17, RZ, PT ;  /* 0x000000ff1100720c */ /* 0x000fe40003fa6270 */
[----:B------:R-:W-:Y:S01]  /*0a30*/  LOP3.LUT R17, R7, 0x24, R9, 0xfe, !PT ;  /* 0x0000002407117812 */ /* 0x000fe200078efe09 */
[----:B------:R-:W-:Y:S01]  /*0a40*/  IMAD.HI.U32 R13, R3, R16, RZ ;  /* 0x00000010030d7227 */ /* 0x000fe200078e00ff */
[-C--:B------:R-:W-:Y:S02]  /*0a50*/  @!P0 IADD3 R2, R2, -R49.reuse, RZ ;  /* 0x8000003102028210 */ /* 0x080fe40007ffe0ff */
[----:B------:R-:W-:-:S02]  /*0a60*/  @!P1 IADD3 R12, R12, -R49, RZ ;  /* 0x800000310c0c9210 */ /* 0x000fc40007ffe0ff */
[----:B------:R-:W-:Y:S01]  /*0a70*/  ISETP.GE.AND P1, PT, R15, RZ, PT ;  /* 0x000000ff0f00720c */ /* 0x000fe20003f26270 */
[----:B------:R-:W-:Y:S01]  /*0a80*/  IMAD R15, R13, R39, R16 ;  /* 0x000000270d0f7224 */ /* 0x000fe200078e0210 */
[----:B------:R-:W-:Y:S02]  /*0a90*/  @!P6 IADD3 R14, R14, -R49, RZ ;  /* 0x800000310e0ee210 */ /* 0x000fe40007ffe0ff */
[----:B------:R-:W-:Y:S02]  /*0aa0*/  IABS R16, R17 ;  /* 0x0000001100107213 */ /* 0x000fe40000000000 */
[----:B------:R-:W-:Y:S02]  /*0ab0*/  ISETP.GT.U32.AND P6, PT, R49, R2, PT ;  /* 0x000000023100720c */ /* 0x000fe40003fc4070 */
[----:B------:R-:W-:Y:S01]  /*0ac0*/  @!P2 IADD3 R11, R11, -R49, RZ ;  /* 0x800000310b0ba210 */ /* 0x000fe20007ffe0ff */
[----:B------:R-:W-:Y:S01]  /*0ad0*/  IMAD.HI.U32 R13, R3, R16, RZ ;  /* 0x00000010030d7227 */ /* 0x000fe200078e00ff */
[----:B------:R-:W-:-:S02]  /*0ae0*/  @!P5 IADD3 R12, -R12, RZ, RZ ;  /* 0x000000ff0c0cd210 */ /* 0x000fc40007ffe1ff */
[----:B------:R-:W-:Y:S01]  /*0af0*/  @!P4 IADD3 R11, -R11, RZ, RZ ;  /* 0x000000ff0b0bc210 */ /* 0x000fe20007ffe1ff */
[----:B------:R-:W-:Y:S01]  /*0b00*/  IMAD R16, R13, R39, R16 ;  /* 0x000000270d107224 */ /* 0x000fe200078e0210 */
[C---:B------:R-:W-:Y:S02]  /*0b10*/  ISETP.GT.U32.AND P4, PT, R49.reuse, R14, PT ;  /* 0x0000000e3100720c */ /* 0x040fe40003f84070 */
[----:B------:R-:W-:Y:S02]  /*0b20*/  ISETP.GT.U32.AND P5, PT, R49, R15, PT ;  /* 0x0000000f3100720c */ /* 0x000fe40003fa4070 */
[----:B------:R-:W-:Y:S02]  /*0b30*/  ISETP.GE.AND P0, PT, R17, RZ, PT ;  /* 0x000000ff1100720c */ /* 0x000fe40003f06270 */
[----:B------:R-:W-:Y:S02]  /*0b40*/  @!P6 IADD3 R2, R2, -R49, RZ ;  /* 0x800000310202e210 */ /* 0x000fe40007ffe0ff */
[----:B------:R-:W-:-:S02]  /*0b50*/  LOP3.LUT R17, R7, 0x28, R9, 0xfe, !PT ;  /* 0x0000002807117812 */ /* 0x000fc400078efe09 */
[----:B------:R-:W-:Y:S02]  /*0b60*/  ISETP.GT.U32.AND P6, PT, R49, R16, PT ;  /* 0x000000103100720c */ /* 0x000fe40003fc4070 */
[----:B------:R-:W-:Y:S02]  /*0b70*/  SHF.L.U32 R0, R0, 0x6, RZ ;  /* 0x0000000600007819 */ /* 0x000fe400000006ff */
[----:B------:R-:W-:Y:S02]  /*0b80*/  ISETP.GE.AND P2, PT, R20, RZ, PT ;  /* 0x000000ff1400720c */ /* 0x000fe40003f46270 */
[----:B------:R-:W-:Y:S02]  /*0b90*/  IABS R22, R17 ;  /* 0x0000001100167213 */ /* 0x000fe40000000000 */
[----:B------:R-:W-:Y:S02]  /*0ba0*/  LOP3.LUT R51, R0, R9, RZ, 0xfc, !PT ;  /* 0x0000000900337212 */ /* 0x000fe400078efcff */
[----:B------:R-:W-:-:S02]  /*0bb0*/  @!P4 IADD3 R14, R14, -R49, RZ ;  /* 0x800000310e0ec210 */ /* 0x000fc40007ffe0ff */
[----:B------:R-:W-:Y:S01]  /*0bc0*/  ISETP.GE.AND P4, PT, R17, RZ, PT ;  /* 0x000000ff1100720c */ /* 0x000fe20003f86270 */
[----:B------:R-:W-:Y:S01]  /*0bd0*/  IMAD.HI.U32 R17, R3, R22, RZ ;  /* 0x0000001603117227 */ /* 0x000fe200078e00ff */
[-C--:B------:R-:W-:Y:S02]  /*0be0*/  @!P5 IADD3 R15, R15, -R49.reuse, RZ ;  /* 0x800000310f0fd210 */ /* 0x080fe40007ffe0ff */
[----:B------:R-:W-:Y:S01]  /*0bf0*/  @!P3 IADD3 R10, -R10, RZ, RZ ;  /* 0x000000ff0a0ab210 */ /* 0x000fe20007ffe1ff */
[----:B------:R-:W-:Y:S01]  /*0c00*/  IMAD.HI R13, R51, 0x2fa0be83, RZ ;  /* 0x2fa0be83330d7827 */ /* 0x000fe200078e02ff */
[----:B------:R-:W-:Y:S02]  /*0c10*/  ISETP.GE.AND P3, PT, R18, RZ, PT ;  /* 0x000000ff1200720c */ /* 0x000fe40003f66270 */
[----:B------:R-:W-:Y:S01]  /*0c20*/  @!P6 IADD3 R16, R16, -R49, RZ ;  /* 0x800000311010e210 */ /* 0x000fe20007ffe0ff */
[----:B------:R-:W-:Y:S01]  /*0c30*/  IMAD R17, R17, R39, R22 ;  /* 0x0000002711117224 */ /* 0x000fe200078e0216 */
[----:B------:R-:W-:-:S02]  /*0c40*/  LOP3.LUT R18, R7, 0x2c, R9, 0xfe, !PT ;  /* 0x0000002c07127812 */ /* 0x000fc400078efe09 */
[C---:B------:R-:W-:Y:S02]  /*0c50*/  ISETP.GT.U32.AND P6, PT, R49.reuse, R15, PT ;  /* 0x0000000f3100720c */ /* 0x040fe40003fc4070 */
[----:B------:R-:W-:Y:S02]  /*0c60*/  SHF.R.U32.HI R20, RZ, 0x1f, R13 ;  /* 0x0000001fff147819 */ /* 0x000fe4000001160d */
[----:B------:R-:W-:Y:S02]  /*0c70*/  @!P2 IADD3 R14, -R14, RZ, RZ ;  /* 0x000000ff0e0ea210 */ /* 0x000fe40007ffe1ff */
[----:B------:R-:W-:Y:S02]  /*0c80*/  IABS R24, R18 ;  /* 0x0000001200187213 */ /* 0x000fe40000000000 */
[----:B------:R-:W-:Y:S02]  /*0c90*/  ISETP.GT.U32.AND P2, PT, R49, R17, PT ;  /* 0x000000113100720c */ /* 0x000fe40003f44070 */
[----:B------:R-:W-:-:S02]  /*0ca0*/  LOP3.LUT R38, R0, 0x4, R9, 0xfe, !PT ;  /* 0x0000000400267812 */ /* 0x000fc400078efe09 */
[----:B------:R-:W-:Y:S02]  /*0cb0*/  LEA.HI.SX32 R20, R13, R20, 0x1b ;  /* 0x000000140d147211 */ /* 0x000fe400078fdaff */
[----:B------:R-:W-:Y:S01]  /*0cc0*/  MOV R13, R2 ;  /* 0x00000002000d7202 */ /* 0x000fe20000000f00 */
[----:B------:R-:W-:Y:S01]  /*0cd0*/  IMAD.HI R2, R38, 0x2fa0be83, RZ ;  /* 0x2fa0be8326027827 */ /* 0x000fe200078e02ff */
[----:B------:R-:W-:Y:S02]  /*0ce0*/  ISETP.GE.AND P5, PT, R18, RZ, PT ;  /* 0x000000ff1200720c */ /* 0x000fe40003fa6270 */
[--C-:B------:R-:W-:Y:S01]  /*0cf0*/  LOP3.LUT R53, R0, 0x8, R9.reuse, 0xfe, !PT ;  /* 0x0000000800357812 */ /* 0x100fe200078efe09 */
[----:B------:R-:W-:Y:S01]  /*0d00*/  IMAD.HI.U32 R18, R3, R24, RZ ;  /* 0x0000001803127227 */ /* 0x000fe200078e00ff */
[----:B------:R-:W-:Y:S02]  /*0d10*/  LOP3.LUT R21, R7, 0x30, R9, 0xfe, !PT ;  /* 0x0000003007157812 */ /* 0x000fe400078efe09 */
[----:B------:R-:W-:Y:S01]  /*0d20*/  @!P3 IADD3 R13, -R13, RZ, RZ ;  /* 0x000000ff0d0db210 */ /* 0x000fe20007ffe1ff */
[----:B------:R-:W-:Y:S01]  /*0d30*/  IMAD R18, R18, R39, R24 ;  /* 0x0000002712127224 */ /* 0x000fe200078e0218 */
[----:B------:R-:W-:Y:S01]  /*0d40*/  ISETP.GT.U32.AND P3, PT, R49, R16, PT ;  /* 0x000000103100720c */ /* 0x000fe20003f64070 */
[----:B------:R-:W-:Y:S01]  /*0d50*/  IMAD.HI R22, R53, 0x2fa0be83, RZ ;  /* 0x2fa0be8335167827 */ /* 0x000fe200078e02ff */
[----:B------:R-:W-:-:S02]  /*0d60*/  @!P6 IADD3 R15, R15, -R49, RZ ;  /* 0x800000310f0fe210 */ /* 0x000fc40007ffe0ff */
[----:B------:R-:W-:Y:S02]  /*0d70*/  ISETP.GE.AND P6, PT, R21, RZ, PT ;  /* 0x000000ff1500720c */ /* 0x000fe40003fc6270 */
[----:B------:R-:W-:Y:S02]  /*0d80*/  IABS R28, R21 ;  /* 0x00000015001c7213 */ /* 0x000fe40000000000 */
[----:B------:R-:W-:Y:S02]  /*0d90*/  SHF.R.U32.HI R21, RZ, 0x1f, R2 ;  /* 0x0000001fff157819 */ /* 0x000fe40000011602 */
[----:B------:R-:W-:Y:S02]  /*0da0*/  @!P2 IADD3 R17, R17, -R49, RZ ;  /* 0x800000311111a210 */ /* 0x000fe40007ffe0ff */
[----:B------:R-:W-:Y:S02]  /*0db0*/  ISETP.GT.U32.AND P2, PT, R49, R18, PT ;  /* 0x000000123100720c */ /* 0x000fe40003f44070 */
[----:B------:R-:W-:Y:S01]  /*0dc0*/  LEA.HI.SX32 R25, R2, R21, 0x1b ;  /* 0x0000001502197211 */ /* 0x000fe200078fdaff */
[----:B------:R-:W-:Y:S01]  /*0dd0*/  IMAD.HI.U32 R2, R3, R28, RZ ;  /* 0x0000001c03027227 */ /* 0x000fe200078e00ff */
[----:B------:R-:W-:-:S02]  /*0de0*/  SHF.R.U32.HI R21, RZ, 0x1f, R22 ;  /* 0x0000001fff157819 */ /* 0x000fc40000011616 */
[----:B------:R-:W-:Y:S01]  /*0df0*/  @!P3 IADD3 R16, R16, -R49, RZ ;  /* 0x800000311010b210 */ /* 0x000fe20007ffe0ff */
[----:B------:R-:W-:Y:S01]  /*0e00*/  IMAD R25, R25, -0xac, R38 ;  /* 0xffffff5419197824 */ /* 0x000fe200078e0226 */
[----:B------:R-:W-:Y:S01]  /*0e10*/  LEA.HI.SX32 R26, R22, R21, 0x1b ;  /* 0x00000015161a7211 */ /* 0x000fe200078fdaff */
[----:B------:R-:W-:Y:S01]  /*0e20*/  IMAD R21, R2, R39, R28 ;  /* 0x0000002702157224 */ /* 0x000fe200078e021c */
[--C-:B------:R-:W-:Y:S02]  /*0e30*/  LOP3.LUT R40, R0, 0xc, R9.reuse, 0xfe, !PT ;  /* 0x0000000c00287812 */ /* 0x100fe400078efe09 */
[----:B------:R-:W-:Y:S01]  /*0e40*/  LOP3.LUT R24, R7, 0x34, R9, 0xfe, !PT ;  /* 0x0000003407187812 */ /* 0x000fe200078efe09 */
[----:B------:R-:W-:Y:S01]  /*0e50*/  IMAD R26, R26, -0xac, R53 ;  /* 0xffffff541a1a7824 */ /* 0x000fe200078e0235 */
[----:B------:R-:W-:Y:S01]  /*0e60*/  @!P0 IADD3 R16, -R16, RZ, RZ ;  /* 0x000000ff10108210 */ /* 0x000fe20007ffe1ff */
[----:B------:R-:W-:Y:S01]  /*0e70*/  IMAD.HI R23, R40, 0x2fa0be83, RZ ;  /* 0x2fa0be8328177827 */ /* 0x000fe200078e02ff */
[----:B------:R-:W-:-:S02]  /*0e80*/  ISETP.GT.U32.AND P0, PT, R49, R21, PT ;  /* 0x000000153100720c */ /* 0x000fc40003f04070 */
[----:B------:R-:W-:Y:S02]  /*0e90*/  @!P2 IADD3 R18, R18, -R49, RZ ;  /* 0x800000311212a210 */ /* 0x000fe40007ffe0ff */
[----:B------:R-:W-:Y:S02]  /*0ea0*/  IABS R30, R24 ;  /* 0x00000018001e7213 */ /* 0x000fe40000000000 */
[----:B------:R-:W-:Y:S02]  /*0eb0*/  ISETP.GT.U32.AND P2, PT, R49, R17, PT ;  /* 0x000000113100720c */ /* 0x000fe40003f44070 */
[----:B------:R-:W-:Y:S01]  /*0ec0*/  ISETP.GE.AND P3, PT, R24, RZ, PT ;  /* 0x000000ff1800720c */ /* 0x000fe20003f66270 */
[----:B------:R-:W-:Y:S01]  /*0ed0*/  IMAD.HI.U32 R2, R3, R30, RZ ;  /* 0x0000001e03027227 */ /* 0x000fe200078e00ff */
[----:B------:R-:W-:Y:S02]  /*0ee0*/  SHF.R.U32.HI R24, RZ, 0x1f, R23 ;  /* 0x0000001fff187819 */ /* 0x000fe40000011617 */
[----:B------:R-:W-:Y:S01]  /*0ef0*/  LOP3.LUT R55, R0, 0x10, R9, 0xfe, !PT ;  /* 0x0000001000377812 */ /* 0x000fe200078efe09 */
[----:B------:R-:W-:Y:S01]  /*0f00*/  IMAD R22, R2, R39, R30 ;  /* 0x0000002702167224 */ /* 0x000fe200078e021e */
[----:B------:R-:W-:-:S02]  /*0f10*/  LEA.HI.SX32 R27, R23, R24, 0x1b ;  /* 0x00000018171b7211 */ /* 0x000fc400078fdaff */
[--C-:B------:R-:W-:Y:S01]  /*0f20*/  LOP3.LUT R23, R7, 0x38, R9.reuse, 0xfe, !PT ;  /* 0x0000003807177812 */ /* 0x100fe200078efe09 */
[----:B------:R-:W-:Y:S01]  /*0f30*/  IMAD.HI R2, R55, 0x2fa0be83, RZ ;  /* 0x2fa0be8337027827 */ /* 0x000fe200078e02ff */
[-C--:B------:R-:W-:Y:S02]  /*0f40*/  @!P0 IADD3 R21, R21, -R49.reuse, RZ ;  /* 0x8000003115158210 */ /* 0x080fe40007ffe0ff */
[----:B------:R-:W-:Y:S01]  /*0f50*/  LOP3.LUT R42, R0, 0x14, R9, 0xfe, !PT ;  /* 0x00000014002a7812 */ /* 0x000fe200078efe09 */
[----:B------:R-:W-:Y:S01]  /*0f60*/  IMAD R27, R27, -0xac, R40 ;  /* 0xffffff541b1b7824 */ /* 0x000fe200078e0228 */
[----:B------:R-:W-:Y:S02]  /*0f70*/  @!P2 IADD3 R17, R17, -R49, RZ ;  /* 0x800000311111a210 */ /* 0x000fe40007ffe0ff */
[----:B------:R-:W-:Y:S01]  /*0f80*/  ISETP.GE.AND P2, PT, R23, RZ, PT ;  /* 0x000000ff1700720c */ /* 0x000fe20003f46270 */
[----:B------:R-:W-:Y:S01]  /*0f90*/  IMAD.HI R24, R42, 0x2fa0be83, RZ ;  /* 0x2fa0be832a187827 */ /* 0x000fe200078e02ff */
[----:B------:R-:W-:-:S02]  /*0fa0*/  IABS R32, R23 ;  /* 0x0000001700207213 */ /* 0x000fc40000000000 */
[----:B------:R-:W-:Y:S02]  /*0fb0*/  SHF.R.U32.HI R23, RZ, 0x1f, R2 ;  /* 0x0000001fff177819 */ /* 0x000fe40000011602 */
[----:B------:R-:W-:Y:S02]  /*0fc0*/  ISETP.GT.U32.AND P0, PT, R49, R21, PT ;  /* 0x000000153100720c */ /* 0x000fe40003f04070 */
[----:B------:R-:W-:Y:S01]  /*0fd0*/  LEA.HI.SX32 R28, R2, R23, 0x1b ;  /* 0x00000017021c7211 */ /* 0x000fe200078fdaff */
[----:B------:R-:W-:Y:S01]  /*0fe0*/  IMAD.HI.U32 R2, R3, R32, RZ ;  /* 0x0000002003027227 */ /* 0x000fe200078e00ff */
[----:B------:R-:W-:Y:S02]  /*0ff0*/  SHF.R.U32.HI R29, RZ, 0x1f, R24 ;  /* 0x0000001fff1d7819 */ /* 0x000fe40000011618 */
[----:B------:R-:W-:Y:S01]  /*1000*/  LOP3.LUT R46, R0, 0x1c, R9, 0xfe, !PT ;  /* 0x0000001c002e7812 */ /* 0x000fe200078efe09 */
[----:B------:R-:W-:Y:S01]  /*1010*/  IMAD R23, R2, R39, R32 ;  /* 0x0000002702177224 */ /* 0x000fe200078e0220 */
[----:B------:R-:W-:Y:S01]  /*1020*/  LEA.HI.SX32 R29, R24, R29, 0x1b ;  /* 0x0000001d181d7211 */ /* 0x000fe200078fdaff */
[----:B------:R-:W-:Y:S01]  /*1030*/  IMAD R28, R28, -0xac, R55 ;  /* 0xffffff541c1c7824 */ /* 0x000fe200078e0237 */
[----:B------:R-:W-:-:S02]  /*1040*/  SHF.R.U32.HI R24, RZ, 0x4, R19 ;  /* 0x00000004ff187819 */ /* 0x000fc40000011613 */
[----:B------:R-:W-:Y:S01]  /*1050*/  @!P1 IADD3 R15, -R15, RZ, RZ ;  /* 0x000000ff0f0f9210 */ /* 0x000fe20007ffe1ff */
[----:B------:R-:W-:Y:S01]  /*1060*/  IMAD R29, R29, -0xac, R42 ;  /* 0xffffff541d1d7824 */ /* 0x000fe200078e022a */
[----:B------:R-:W-:Y:S02]  /*1070*/  @!P0 IADD3 R21, R21, -R49, RZ ;  /* 0x8000003115158210 */ /* 0x000fe40007ffe0ff */
[----:B------:R-:W-:Y:S02]  /*1080*/  ISETP.GT.U32.AND P0, PT, R49, R23, PT ;  /* 0x000000173100720c */ /* 0x000fe40003f04070 */
[----:B------:R-:W-:Y:S02]  /*1090*/  SGXT.U32 R2, R24, 0x3 ;  /* 0x000000031802781a */ /* 0x000fe40000000000 */
[C---:B------:R-:W-:Y:S02]  /*10a0*/  LOP3.LUT R33, R7.reuse, 0x3c, R9, 0xfe, !PT ;  /* 0x0000003c07217812 */ /* 0x040fe400078efe09 */
[----:B------:R-:W-:Y:S01]  /*10b0*/  LOP3.LUT R2, R7, R2, RZ, 0xfc, !PT ;  /* 0x0000000207027212 */ /* 0x000fe200078efcff */
[----:B------:R-:W-:Y:S01]  /*10c0*/  IMAD.HI R7, R46, 0x2fa0be83, RZ ;  /* 0x2fa0be832e077827 */ /* 0x000fe200078e02ff */
[----:B------:R-:W-:-:S02]  /*10d0*/  ISETP.GT.U32.AND P1, PT, R49, R18, PT ;  /* 0x000000123100720c */ /* 0x000fc40003f24070 */
[----:B------:R-:W-:Y:S02]  /*10e0*/  IABS R36, R33 ;  /* 0x0000002100247213 */ /* 0x000fe40000000000 */
[----:B------:R-:W-:Y:S02]  /*10f0*/  SHF.R.U32.HI R24, RZ, 0x1f, R7 ;  /* 0x0000001fff187819 */ /* 0x000fe40000011607 */
[----:B------:R-:W-:Y:S02]  /*1100*/  @!P0 IADD3 R23, R23, -R49, RZ ;  /* 0x8000003117178210 */ /* 0x000fe40007ffe0ff */
[----:B------:R-:W-:Y:S02]  /*1110*/  LEA.HI.SX32 R7, R7, R24, 0x1b ;  /* 0x0000001807077211 */ /* 0x000fe400078fdaff */
[----:B------:R-:W-:Y:S02]  /*1120*/  MOV R24, R36 ;  /* 0x0000002400187202 */ /* 0x000fe40000000f00 */
[----:B------:R-:W-:-:S02]  /*1130*/  ISETP.GT.U32.AND P0, PT, R49, R23, PT ;  /* 0x000000173100720c */ /* 0x000fc40003f04070 */
[----:B------:R-:W-:Y:S01]  /*1140*/  @!P1 IADD3 R18, R18, -R49, RZ ;  /* 0x8000003112129210 */ /* 0x000fe20007ffe0ff */
[----:B------:R-:W-:Y:S01]  /*1150*/  IMAD.HI.U32 R3, R3, R24, RZ ;  /* 0x0000001803037227 */ /* 0x000fe200078e00ff */
[----:B------:R-:W-:Y:S02]  /*1160*/  ISETP.GT.U32.AND P1, PT, R49, R22, PT ;  /* 0x000000163100720c */ /* 0x000fe40003f24070 */
[C-C-:B------:R-:W-:Y:S01]  /*1170*/  LOP3.LUT R44, R0.reuse, 0x18, R9.reuse, 0xfe, !PT ;  /* 0x00000018002c7812 */ /* 0x140fe200078efe09 */
[----:B------:R-:W-:Y:S01]  /*1180*/  IMAD R3, R3, R39, R24 ;  /* 0x0000002703037224 */ /* 0x000fe200078e0218 */
[C-C-:B------:R-:W-:Y:S02]  /*1190*/  LOP3.LUT R48, R0.reuse, 0x20, R9.reuse, 0xfe, !PT ;  /* 0x0000002000307812 */ /* 0x140fe400078efe09 */
[--C-:B------:R-:W-:Y:S01]  /*11a0*/  LOP3.LUT R54, R0, 0x2c, R9.reuse, 0xfe, !PT ;  /* 0x0000002c00367812 */ /* 0x100fe200078efe09 */
[----:B------:R-:W-:Y:S01]  /*11b0*/  IMAD.HI R30, R44, 0x2fa0be83, RZ ;  /* 0x2fa0be832c1e7827 */ /* 0x000fe200078e02ff */
[----:B------:R-:W-:-:S02]  /*11c0*/  LOP3.LUT R50, R0, 0x24, R9, 0xfe, !PT ;  /* 0x0000002400327812 */ /* 0x000fc400078efe09 */
[----:B------:R-:W-:Y:S01]  /*11d0*/  @!P0 IADD3 R23, R23, -R49, RZ ;  /* 0x8000003117178210 */ /* 0x000fe20007ffe0ff */
[----:B------:R-:W-:Y:S01]  /*11e0*/  IMAD.HI R24, R54, 0x2fa0be83, RZ ;  /* 0x2fa0be8336187827 */ /* 0x000fe200078e02ff */
[C---:B------:R-:W-:Y:S02]  /*11f0*/  ISETP.GT.U32.AND P0, PT, R49.reuse, R3, PT ;  /* 0x000000033100720c */ /* 0x040fe40003f04070 */
[----:B------:R-:W-:Y:S01]  /*1200*/  @!P1 IADD3 R22, R22, -R49, RZ ;  /* 0x8000003116169210 */ /* 0x000fe20007ffe0ff */
[----:B------:R-:W-:Y:S01]  /*1210*/  IMAD.HI R32, R50, 0x2fa0be83, RZ ;  /* 0x2fa0be8332207827 */ /* 0x000fe200078e02ff */
[----:B------:R-:W-:Y:S02]  /*1220*/  SHF.R.U32.HI R31, RZ, 0x1f, R30 ;  /* 0x0000001fff1f7819 */ /* 0x000fe4000001161e */
[----:B------:R-:W-:Y:S02]  /*1230*/  ISETP.GT.U32.AND P1, PT, R49, R22, PT ;  /* 0x000000163100720c */ /* 0x000fe40003f24070 */
[----:B------:R-:W-:Y:S01]  /*1240*/  LEA.HI.SX32 R31, R30, R31, 0x1b ;  /* 0x0000001f1e1f7211 */ /* 0x000fe200078fdaff */
[----:B------:R-:W-:Y:S01]  /*1250*/  IMAD.HI R30, R48, 0x2fa0be83, RZ ;  /* 0x2fa0be83301e7827 */ /* 0x000fe200078e02ff */
[----:B------:R-:W-:-:S02]  /*1260*/  LOP3.LUT R52, R0, 0x28, R9, 0xfe, !PT ;  /* 0x0000002800347812 */ /* 0x000fc400078efe09 */
[----:B------:R-:W-:Y:S01]  /*1270*/  LOP3.LUT R56, R0, 0x30, R9, 0xfe, !PT ;  /* 0x0000003000387812 */ /* 0x000fe200078efe09 */
[----:B------:R-:W-:Y:S01]  /*1280*/  IMAD R31, R31, -0xac, R44 ;  /* 0xffffff541f1f7824 */ /* 0x000fe200078e022c */
[----:B------:R-:W-:Y:S01]  /*1290*/  @!P0 IADD3 R3, R3, -R49, RZ ;  /* 0x8000003103038210 */ /* 0x000fe20007ffe0ff */
[----:B------:R-:W-:Y:S01]  /*12a0*/  IMAD.HI R34, R52, 0x2fa0be83, RZ ;  /* 0x2fa0be8334227827 */ /* 0x000fe200078e02ff */
[----:B------:R-:W-:Y:S02]  /*12b0*/  SHF.R.U32.HI R39, RZ, 0x1f, R24 ;  /* 0x0000001fff277819 */ /* 0x000fe40000011618 */
[----:B------:R-:W-:Y:S02]  /*12c0*/  ISETP.GT.U32.AND P0, PT, R49, R3, PT ;  /* 0x000000033100720c */ /* 0x000fe40003f04070 */
[----:B------:R-:W-:Y:S02]  /*12d0*/  @!P1 IADD3 R22, R22, -R49, RZ ;  /* 0x8000003116169210 */ /* 0x000fe40007ffe0ff */
[----:B------:R-:W-:-:S02]  /*12e0*/  ISETP.GE.AND P1, PT, R33, RZ, PT ;  /* 0x000000ff2100720c */ /* 0x000fc40003f26270 */
[----:B------:R-:W-:Y:S02]  /*12f0*/  SHF.R.U32.HI R33, RZ, 0x1f, R30 ;  /* 0x0000001fff217819 */ /* 0x000fe4000001161e */
[----:B------:R-:W-:Y:S02]  /*1300*/  SHF.R.U32.HI R35, RZ, 0x1f, R32 ;  /* 0x0000001fff237819 */ /* 0x000fe40000011620 */
[----:B------:R-:W-:Y:S01]  /*1310*/  LEA.HI.SX32 R33, R30, R33, 0x1b ;  /* 0x000000211e217211 */ /* 0x000fe200078fdaff */
[----:B------:R-:W-:Y:S01]  /*1320*/  IMAD.HI R30, R56, 0x2fa0be83, RZ ;  /* 0x2fa0be83381e7827 */ /* 0x000fe200078e02ff */
[----:B------:R-:W-:Y:S02]  /*1330*/  LOP3.LUT R58, R0, 0x34, R9, 0xfe, !PT ;  /* 0x00000034003a7812 */ /* 0x000fe400078efe09 */
[----:B------:R-:W-:Y:S01]  /*1340*/  @!P0 IADD3 R3, R3, -R49, RZ ;  /* 0x8000003103038210 */ /* 0x000fe20007ffe0ff */
[----:B------:R-:W-:Y:S01]  /*1350*/  IMAD R33, R33, -0xac, R48 ;  /* 0xffffff5421217824 */ /* 0x000fe200078e0230 */
[----:B------:R-:W-:Y:S01]  /*1360*/  LEA.HI.SX32 R39, R24, R39, 0x1b ;  /* 0x0000002718277211 */ /* 0x000fe200078fdaff */
[----:B------:R-:W-:Y:S01]  /*1370*/  IMAD R24, R20, -0xac, R51 ;  /* 0xffffff5414187824 */ /* 0x000fe200078e0233 */
[----:B------:R-:W-:-:S02]  /*1380*/  ISETP.NE.AND P0, PT, R4, RZ, PT ;  /* 0x000000ff0400720c */ /* 0x000fc40003f05270 */
[----:B------:R-:W-:Y:S01]  /*1390*/  SHF.R.U32.HI R37, RZ, 0x1f, R34 ;  /* 0x0000001fff257819 */ /* 0x000fe20000011622 */
[----:B------:R-:W-:Y:S01]  /*13a0*/  IMAD R39, R39, -0xac, R54 ;  /* 0xffffff5427277824 */ /* 0x000fe200078e0236 */
[--C-:B------:R-:W-:Y:S02]  /*13b0*/  LOP3.LUT R60, R0, 0x38, R9.reuse, 0xfe, !PT ;  /* 0x00000038003c7812 */ /* 0x100fe400078efe09 */
[----:B------:R-:W-:Y:S02]  /*13c0*/  LOP3.LUT R4, RZ, R4, RZ, 0x33, !PT ;  /* 0x00000004ff047212 */ /* 0x000fe400078e33ff */
[----:B------:R-:W-:Y:S02]  /*13d0*/  @!P3 IADD3 R22, -R22, RZ, RZ ;  /* 0x000000ff1616b210 */ /* 0x000fe40007ffe1ff */
[----:B------:R-:W-:Y:S02]  /*13e0*/  LOP3.LUT R62, R0, 0x3c, R9, 0xfe, !PT ;  /* 0x0000003c003e7812 */ /* 0x000fe400078efe09 */
[----:B------:R-:W-:-:S02]  /*13f0*/  SHF.L.U32 R20, R19, 0x2, RZ ;  /* 0x0000000213147819 */ /* 0x000fc400000006ff */
[----:B------:R-:W-:Y:S01]  /*1400*/  @!P5 IADD3 R18, -R18, RZ, RZ ;  /* 0x000000ff1212d210 */ /* 0x000fe20007ffe1ff */
[----:B------:R-:W-:Y:S01]  /*1410*/  IMAD.HI R36, R62, 0x2fa0be83, RZ ;  /* 0x2fa0be833e247827 */ /* 0x000fe200078e02ff */
[----:B------:R-:W-:Y:S02]  /*1420*/  @!P1 IADD3 R3, -R3, RZ, RZ ;  /* 0x000000ff03039210 */ /* 0x000fe40007ffe1ff */
[----:B------:R-:W-:Y:S01]  /*1430*/  LEA.HI.SX32 R35, R32, R35, 0x1b ;  /* 0x0000002320237211 */ /* 0x000fe200078fdaff */
[----:B------:R-:W-:Y:S01]  /*1440*/  IMAD.HI R32, R58, 0x2fa0be83, RZ ;  /* 0x2fa0be833a207827 */ /* 0x000fe200078e02ff */
[----:B------:R-:W-:Y:S02]  /*1450*/  @!P4 IADD3 R17, -R17, RZ, RZ ;  /* 0x000000ff1111c210 */ /* 0x000fe40007ffe1ff */
[----:B------:R-:W-:Y:S01]  /*1460*/  @!P6 IADD3 R21, -R21, RZ, RZ ;  /* 0x000000ff1515e210 */ /* 0x000fe20007ffe1ff */
[----:B------:R-:W-:Y:S01]  /*1470*/  IMAD R35, R35, -0xac, R50 ;  /* 0xffffff5423237824 */ /* 0x000fe200078e0232 */
[----:B------:R-:W-:-:S02]  /*1480*/  @!P2 IADD3 R23, -R23, RZ, RZ ;  /* 0x000000ff1717a210 */ /* 0x000fc40007ffe1ff */
[----:B------:R-:W-:Y:S01]  /*1490*/  LEA.HI.SX32 R37, R34, R37, 0x1b ;  /* 0x0000002522257211 */ /* 0x000fe200078fdaff */
[----:B------:R-:W-:Y:S01]  /*14a0*/  IMAD.HI R34, R60, 0x2fa0be83, RZ ;  /* 0x2fa0be833c227827 */ /* 0x000fe200078e02ff */
[C---:B------:R-:W-:Y:S02]  /*14b0*/  SEL R93, R4.reuse, R22, !P0 ;  /* 0x00000016045d7207 */ /* 0x040fe40004000000 */
[----:B------:R-:W-:Y:S01]  /*14c0*/  SHF.R.U32.HI R41, RZ, 0x1f, R30 ;  /* 0x0000001fff297819 */ /* 0x000fe2000001161e */
[----:B------:R-:W-:Y:S01]  /*14d0*/  IMAD R37, R37, -0xac, R52 ;  /* 0xffffff5425257824 */ /* 0x000fe200078e0234 */
[C---:B------:R-:W-:Y:S02]  /*14e0*/  SEL R67, R4.reuse, R5, !P0 ;  /* 0x0000000504437207 */ /* 0x040fe40004000000 */
[----:B------:R-:W-:Y:S02]  /*14f0*/  SEL R89, R4, R18, !P0 ;  /* 0x0000001204597207 */ /* 0x000fe40004000000 */
[----:B------:R-:W-:-:S02]  /*1500*/  LOP3.LUT R22, R20, 0x7c, RZ, 0xc0, !PT ;  /* 0x0000007c14167812 */ /* 0x000fc400078ec0ff */
[C---:B------:R-:W-:Y:S02]  /*1510*/  SEL R69, R4.reuse, R6, !P0 ;  /* 0x0000000604457207 */ /* 0x040fe40004000000 */
[C---:B------:R-:W-:Y:S01]  /*1520*/  SEL R18, R4.reuse, R3, !P0 ;  /* 0x0000000304127207 */ /* 0x040fe20004000000 */
[--C-:B------:R-:W-:Y:S01]  /*1530*/  IMAD R162, R67, 0xac, R22.reuse ;  /* 0x000000ac43a27824 */ /* 0x100fe200078e0216 */
[C---:B------:R-:W-:Y:S01]  /*1540*/  SEL R71, R4.reuse, R10, !P0 ;  /* 0x0000000a04477207 */ /* 0x040fe20004000000 */
[--C-:B------:R-:W-:Y:S01]  /*1550*/  IMAD R160, R69, 0xac, R22.reuse ;  /* 0x000000ac45a07824 */ /* 0x100fe200078e0216 */
[----:B------:R-:W-:Y:S01]  /*1560*/  SEL R73, R4, R8, !P0 ;  /* 0x0000000804497207 */ /* 0x000fe20004000000 */
[----:B------:R-:W-:Y:S01]  /*1570*/  IMAD.WIDE R162, R162, R147, c[0x0][0x160] ;  /* 0x00005800a2a27625 */ /* 0x000fe200078e0293 */
[C---:B------:R-:W-:Y:S02]  /*1580*/  SEL R75, R4.reuse, R11, !P0 ;  /* 0x0000000b044b7207 */ /* 0x040fe40004000000 */
[C---:B------:R-:W-:Y:S01]  /*1590*/  SEL R77, R4.reuse, R12, !P0 ;  /* 0x0000000c044d7207 */ /* 0x040fe20004000000 */
[--C-:B------:R-:W-:Y:S01]  /*15a0*/  IMAD R158, R71, 0xac, R22.reuse ;  /* 0x000000ac479e7824 */ /* 0x100fe200078e0216 */
[C---:B------:R-:W-:Y:S01]  /*15b0*/  SEL R79, R4.reuse, R13, !P0 ;  /* 0x0000000d044f7207 */ /* 0x040fe20004000000 */
[--C-:B------:R-:W-:Y:S01]  /*15c0*/  IMAD R156, R73, 0xac, R22.reuse ;  /* 0x000000ac499c7824 */ /* 0x100fe200078e0216 */
[C---:B------:R-:W-:Y:S01]  /*15d0*/  SEL R81, R4.reuse, R14, !P0 ;  /* 0x0000000e04517207 */ /* 0x040fe20004000000 */
[--C-:B------:R-:W-:Y:S01]  /*15e0*/  IMAD R154, R75, 0xac, R22.reuse ;  /* 0x000000ac4b9a7824 */ /* 0x100fe200078e0216 */
[C---:B------:R-:W-:Y:S01]  /*15f0*/  SEL R83, R4.reuse, R15, !P0 ;  /* 0x0000000f04537207 */ /* 0x040fe20004000000 */
[----:B------:R-:W-:Y:S01]  /*1600*/  IMAD R152, R77, 0xac, R22 ;  /* 0x000000ac4d987824 */ /* 0x000fe200078e0216 */
[----:B------:R-:W-:Y:S01]  /*1610*/  SEL R85, R4, R16, !P0 ;  /* 0x0000001004557207 */ /* 0x000fe20004000000 */
[----:B------:R-:W-:Y:S01]  /*1620*/  IMAD.WIDE R160, R160, R147, c[0x0][0x160] ;  /* 0x00005800a0a07625 */ /* 0x000fe200078e0293 */
[----:B------:R-:W-:-:S02]  /*1630*/  SEL R87, R4, R17, !P0 ;  /* 0x0000001104577207 */ /* 0x000fc40004000000 */
[C---:B------:R-:W-:Y:S01]  /*1640*/  SEL R91, R4.reuse, R21, !P0 ;  /* 0x00000015045b7207 */ /* 0x040fe20004000000 */
[--C-:B------:R-:W-:Y:S01]  /*1650*/  IMAD R150, R79, 0xac, R22.reuse ;  /* 0x000000ac4f967824 */ /* 0x100fe200078e0216 */
[----:B------:R-:W-:Y:S01]  /*1660*/  SEL R95, R4, R23, !P0 ;  /* 0x00000017045f7207 */ /* 0x000fe20004000000 */
[-C--:B------:R-:W-:Y:S01]  /*1670*/  IMAD.WIDE R158, R158, R147.reuse, c[0x0][0x160] ;  /* 0x000058009e9e7625 */ /* 0x080fe200078e0293 */
[C---:B------:R-:W-:Y:S02]  /*1680*/  LOP3.LUT R3, R9.reuse, 0x4, RZ, 0xfc, !PT ;  /* 0x0000000409037812 */ /* 0x040fe400078efcff */
[----:B------:R-:W-:Y:S01]  /*1690*/  LOP3.LUT R4, R9, 0x8, RZ, 0xfc, !PT ;  /* 0x0000000809047812 */ /* 0x000fe200078efcff */
[----:B------:R-:W-:Y:S01]  /*16a0*/  IMAD R148, R81, 0xac, R22 ;  /* 0x000000ac51947824 */ /* 0x000fe200078e0216 */
[----:B------:R-:W-:Y:S01]  /*16b0*/  SHF.R.U32.HI R43, RZ, 0x1f, R32 ;  /* 0x0000001fff2b7819 */ /* 0x000fe20000011620 */
[----:B------:R-:W-:Y:S01]  /*16c0*/  IMAD.WIDE R156, R156, R147, c[0x0][0x160] ;  /* 0x000058009c9c7625 */ /* 0x000fe200078e0293 */
[----:B------:R-:W-:-:S02]  /*16d0*/  LEA.HI.SX32 R41, R30, R41, 0x1b ;  /* 0x000000291e297211 */ /* 0x000fc400078fdaff */
[----:B------:R-:W-:Y:S01]  /*16e0*/  LOP3.LUT R5, R9, 0xc, RZ, 0xfc, !PT ;  /* 0x0000000c09057812 */ /* 0x000fe200078efcff */
[----:B------:R-:W-:Y:S01]  /*16f0*/  IMAD R30, R7, -0xac, R46 ;  /* 0xffffff54071e7824 */ /* 0x000fe200078e022e */
[----:B------:R-:W-:Y:S01]  /*1700*/  SHF.R.U32.HI R45, RZ, 0x1f, R34 ;  /* 0x0000001fff2d7819 */ /* 0x000fe20000011622 */
[----:B------:R-:W-:Y:S01]  /*1710*/  IMAD R41, R41, -0xac, R56 ;  /* 0xffffff5429297824 */ /* 0x000fe200078e0238 */
[----:B------:R-:W-:Y:S01]  /*1720*/  LOP3.LUT R6, R9, 0x10, RZ, 0xfc, !PT ;  /* 0x0000001009067812 */ /* 0x000fe200078efcff */
[--C-:B------:R-:W-:Y:S01]  /*1730*/  IMAD R38, R31, 0xac, R22.reuse ;  /* 0x000000ac1f267824 */ /* 0x100fe200078e0216 */
[-C--:B------:R-:W-:Y:S01]  /*1740*/  LEA R51, R9, R22.reuse, 0x7 ;  /* 0x0000001609337211 */ /* 0x080fe200078e38ff */
[----:B------:R-:W-:Y:S01]  /*1750*/  IMAD R40, R30, 0xac, R22 ;  /* 0x000000ac1e287824 */ /* 0x000fe200078e0216 */
[----:B------:R-:W-:Y:S01]  /*1760*/  SHF.R.U32.HI R47, RZ, 0x1f, R36 ;  /* 0x0000001fff2f7819 */ /* 0x000fe20000011624 */
[----:B------:R-:W-:Y:S01]  /*1770*/  IMAD R56, R83, 0xac, R22 ;  /* 0x000000ac53387824 */ /* 0x000fe200078e0216 */
[----:B------:R-:W-:Y:S01]  /*1780*/  LOP3.LUT R7, R9, 0x14, RZ, 0xfc, !PT ;  /* 0x0000001409077812 */ /* 0x000fe200078efcff */
[----:B------:R-:W-:Y:S01]  /*1790*/  IMAD.WIDE R154, R154, R147, c[0x0][0x160] ;  /* 0x000058009a9a7625 */ /* 0x000fe200078e0293 */
[----:B------:R-:W-:-:S02]  /*17a0*/  LEA R53, R3, R22, 0x7 ;  /* 0x0000001603357211 */ /* 0x000fc400078e38ff */
[----:B------:R-:W-:Y:S01]  /*17b0*/  LOP3.LUT R8, R9, 0x18, RZ, 0xfc, !PT ;  /* 0x0000001809087812 */ /* 0x000fe200078efcff */
[--C-:B------:R-:W-:Y:S01]  /*17c0*/  IMAD R42, R33, 0xac, R22.reuse ;  /* 0x000000ac212a7824 */ /* 0x100fe200078e0216 */
[-C--:B------:R-:W-:Y:S01]  /*17d0*/  LEA R55, R4, R22.reuse, 0x7 ;  /* 0x0000001604377211 */ /* 0x080fe200078e38ff */
[----:B------:R-:W-:Y:S01]  /*17e0*/  IMAD.WIDE R152, R152, R147, c[0x0][0x160] ;  /* 0x0000580098987625 */ /* 0x000fe200078e0293 */
[----:B------:R-:W-:Y:S02]  /*17f0*/  LEA.HI.SX32 R43, R32, R43, 0x1b ;  /* 0x0000002b202b7211 */ /* 0x000fe400078fdaff */
[----:B------:R-:W-:Y:S01]  /*1800*/  LOP3.LUT R10, R9, 0x1c, RZ, 0xfc, !PT ;  /* 0x0000001c090a7812 */ /* 0x000fe200078efcff */
[----:B------:R-:W-:Y:S01]  /*1810*/  IMAD R32, R27, 0xac, R22 ;  /* 0x000000ac1b207824 */ /* 0x000fe200078e0216 */
[----:B------:R-:W-:Y:S01]  /*1820*/  LEA R57, R5, R22, 0x7 ;  /* 0x0000001605397211 */ /* 0x000fe200078e38ff */
[----:B------:R-:W-:Y:S01]  /*1830*/  IMAD R43, R43, -0xac, R58 ;  /* 0xffffff542b2b7824 */ /* 0x000fe200078e023a */
[----:B------:R-:W-:Y:S01]  /*1840*/  LEA.HI.SX32 R45, R34, R45, 0x1b ;  /* 0x0000002d222d7211 */ /* 0x000fe200078fdaff */
[--C-:B------:R-:W-:Y:S01]  /*1850*/  IMAD R34, R28, 0xac, R22.reuse ;  /* 0x000000ac1c227824 */ /* 0x100fe200078e0216 */
[----:B------:R-:W-:Y:S01]  /*1860*/  LOP3.LUT R11, R9, 0x20, RZ, 0xfc, !PT ;  /* 0x00000020090b7812 */ /* 0x000fe200078efcff */
[----:B------:R-:W-:Y:S01]  /*1870*/  IMAD R58, R85, 0xac, R22 ;  /* 0x000000ac553a7824 */ /* 0x000fe200078e0216 */
[----:B------:R-:W-:Y:S01]  /*1880*/  LOP3.LUT R12, R9, 0x24, RZ, 0xfc, !PT ;  /* 0x00000024090c7812 */ /* 0x000fe200078efcff */
[----:B------:R-:W-:Y:S01]  /*1890*/  IMAD R45, R45, -0xac, R60 ;  /* 0xffffff542d2d7824 */ /* 0x000fe200078e023c */
[C---:B------:R-:W-:Y:S01]  /*18a0*/  LOP3.LUT R13, R9.reuse, 0x28, RZ, 0xfc, !PT ;  /* 0x00000028090d7812 */ /* 0x040fe200078efcff */
[----:B------:R-:W-:Y:S01]  /*18b0*/  IMAD.WIDE R30, R32, R147, c[0x0][0x168] ;  /* 0x00005a00201e7625 */ /* 0x000fe200078e0293 */
[----:B------:R-:W-:-:S02]  /*18c0*/  LOP3.LUT R14, R9, 0x2c, RZ, 0xfc, !PT ;  /* 0x0000002c090e7812 */ /* 0x000fc400078efcff */
[----:B------:R-:W-:Y:S01]  /*18d0*/  LOP3.LUT R15, R9, 0x30, RZ, 0xfc, !PT ;  /* 0x00000030090f7812 */ /* 0x000fe200078efcff */
[--C-:B------:R-:W-:Y:S01]  /*18e0*/  IMAD R44, R35, 0xac, R22.reuse ;  /* 0x000000ac232c7824 */ /* 0x100fe200078e0216 */
[----:B------:R-:W-:Y:S01]  /*18f0*/  LOP3.LUT R16, R9, 0x34, RZ, 0xfc, !PT ;  /* 0x0000003409107812 */ /* 0x000fe200078efcff */
[----:B------:R-:W-:Y:S01]  /*1900*/  IMAD R60, R87, 0xac, R22 ;  /* 0x000000ac573c7824 */ /* 0x000fe200078e0216 */
[----:B------:R-:W-:Y:S01]  /*1910*/  LOP3.LUT R17, R9, 0x38, RZ, 0xfc, !PT ;  /* 0x0000003809117812 */ /* 0x000fe200078efcff */
[-C--:B------:R-:W-:Y:S01]  /*1920*/  IMAD.WIDE R32, R34, R147.reuse, c[0x0][0x168] ;  /* 0x00005a0022207625 */ /* 0x080fe200078e0293 */
[----:B------:R-:W-:Y:S02]  /*1930*/  LEA R59, R6, R22, 0x7 ;  /* 0x00000016063b7211 */ /* 0x000fe400078e38ff */
[----:B------:R-:W-:Y:S01]  /*1940*/  SHF.L.U32 R3, R51, 0x2, RZ ;  /* 0x0000000233037819 */ /* 0x000fe200000006ff */
[----:B------:R-:W-:Y:S01]  /*1950*/  IMAD.WIDE R150, R150, R147, c[0x0][0x160] ;  /* 0x0000580096967625 */ /* 0x000fe200078e0293 */
[----:B------:R-:W-:-:S02]  /*1960*/  LEA.HI.SX32 R47, R36, R47, 0x1b ;  /* 0x0000002f242f7211 */ /* 0x000fc400078fdaff */
[----:B------:R-:W-:Y:S01]  /*1970*/  LOP3.LUT R9, R9, 0x3c, RZ, 0xfc, !PT ;  /* 0x0000003c09097812 */ /* 0x000fe200078efcff */
[----:B------:R-:W-:Y:S01]  /*1980*/  IMAD R36, R29, 0xac, R22 ;  /* 0x000000ac1d247824 */ /* 0x000fe200078e0216 */
[-C--:B------:R-:W-:Y:S01]  /*1990*/  LEA R61, R7, R22.reuse, 0x7 ;  /* 0x00000016073d7211 */ /* 0x080fe200078e38ff */
[----:B------:R1:W-:Y:S01]  /*19a0*/  LDGSTS.E.BYPASS.128 [R3], [R162.64] ;  /* 0x00000000a2037fae */ /* 0x0003e2000b901c4a */
[----:B------:R-:W-:Y:S01]  /*19b0*/  SHF.L.U32 R4, R53, 0x2, RZ ;  /* 0x0000000235047819 */ /* 0x000fe200000006ff */
[----:B------:R-:W-:Y:S01]  /*19c0*/  IMAD R47, R47, -0xac, R62 ;  /* 0xffffff542f2f7824 */ /* 0x000fe200078e023e */
[-C--:B------:R-:W-:Y:S01]  /*19d0*/  LEA R63, R8, R22.reuse, 0x7 ;  /* 0x00000016083f7211 */ /* 0x080fe200078e38ff */
[--C-:B------:R-:W-:Y:S01]  /*19e0*/  IMAD R46, R37, 0xac, R22.reuse ;  /* 0x000000ac252e7824 */ /* 0x100fe200078e0216 */
[----:B------:R-:W-:Y:S01]  /*19f0*/  SHF.L.U32 R5, R55, 0x2, RZ ;  /* 0x0000000237057819 */ /* 0x000fe200000006ff */
[----:B------:R1:W-:Y:S01]  /*1a00*/  LDGSTS.E.BYPASS.128 [R4], [R160.64] ;  /* 0x00000000a0047fae */ /* 0x0003e2000b901c4a */
[-C--:B------:R-:W-:Y:S01]  /*1a10*/  LEA R10, R10, R22.reuse, 0x7 ;  /* 0x000000160a0a7211 */ /* 0x080fe200078e38ff */
[--C-:B------:R-:W-:Y:S01]  /*1a20*/  IMAD R62, R89, 0xac, R22.reuse ;  /* 0x000000ac593e7824 */ /* 0x100fe200078e0216 */
[----:B------:R-:W-:Y:S01]  /*1a30*/  SHF.L.U32 R6, R57, 0x2, RZ ;  /* 0x0000000239067819 */ /* 0x000fe200000006ff */
[-C--:B------:R-:W-:Y:S01]  /*1a40*/  IMAD.WIDE R34, R36, R147.reuse, c[0x0][0x168] ;  /* 0x00005a0024227625 */ /* 0x080fe200078e0293 */
[-C--:B------:R-:W-:Y:S01]  /*1a50*/  LEA R11, R11, R22.reuse, 0x7 ;  /* 0x000000160b0b7211 */ /* 0x080fe200078e38ff */
[----:B------:R1:W-:Y:S01]  /*1a60*/  LDGSTS.E.BYPASS.128 [R5], [R158.64] ;  /* 0x000000009e057fae */ /* 0x0003e2000b901c4a */
[----:B------:R-:W-:Y:S01]  /*1a70*/  SHF.L.U32 R7, R59, 0x2, RZ ;  /* 0x000000023b077819 */ /* 0x000fe200000006ff */
[-C--:B------:R-:W-:Y:S01]  /*1a80*/  IMAD.WIDE R148, R148, R147.reuse, c[0x0][0x160] ;  /* 0x0000580094947625 */ /* 0x080fe200078e0293 */
[-C--:B------:R-:W-:Y:S01]  /*1a90*/  LEA R12, R12, R22.reuse, 0x7 ;  /* 0x000000160c0c7211 */ /* 0x080fe200078e38ff */
[----:B------:R1:W-:Y:S01]  /*1aa0*/  LDGSTS.E.BYPASS.128 [R6], [R156.64] ;  /* 0x000000009c067fae */ /* 0x0003e2000b901c4a */
[-C--:B------:R-:W-:Y:S01]  /*1ab0*/  LEA R65, R9, R22.reuse, 0x7 ;  /* 0x0000001609417211 */ /* 0x080fe200078e38ff */
[--C-:B------:R-:W-:Y:S01]  /*1ac0*/  IMAD R48, R39, 0xac, R22.reuse ;  /* 0x000000ac27307824 */ /* 0x100fe200078e0216 */
[----:B------:R-:W-:Y:S01]  /*1ad0*/  SHF.L.U32 R8, R61, 0x2, RZ ;  /* 0x000000023d087819 */ /* 0x000fe200000006ff */
[--C-:B------:R-:W-:Y:S01]  /*1ae0*/  IMAD R64, R91, 0xac, R22.reuse ;  /* 0x000000ac5b407824 */ /* 0x100fe200078e0216 */
[-C--:B------:R-:W-:Y:S01]  /*1af0*/  LEA R13, R13, R22.reuse, 0x7 ;  /* 0x000000160d0d7211 */ /* 0x080fe200078e38ff */
[-C--:B------:R-:W-:Y:S01]  /*1b00*/  IMAD.WIDE R36, R38, R147.reuse, c[0x0][0x168] ;  /* 0x00005a0026247625 */ /* 0x080fe200078e0293 */
[----:B------:R-:W-:Y:S01]  /*1b10*/  SHF.L.U32 R9, R63, 0x2, RZ ;  /* 0x000000023f097819 */ /* 0x000fe200000006ff */
[----:B------:R1:W-:Y:S01]  /*1b20*/  LDGSTS.E.BYPASS.128 [R7], [R154.64] ;  /* 0x000000009a077fae */ /* 0x0003e2000b901c4a */
[-C--:B------:R-:W-:Y:S01]  /*1b30*/  LEA R14, R14, R22.reuse, 0x7 ;  /* 0x000000160e0e7211 */ /* 0x080fe200078e38ff */
[-C--:B------:R-:W-:Y:S01]  /*1b40*/  IMAD.WIDE R56, R56, R147.reuse, c[0x0][0x160] ;  /* 0x0000580038387625 */ /* 0x080fe200078e0293 */
[----:B------:R-:W-:Y:S01]  /*1b50*/  SHF.L.U32 R10, R10, 0x2, RZ ;  /* 0x000000020a0a7819 */ /* 0x000fe200000006ff */
        /* <DEDUP_REMOVED lines=9> */
[----:B------:R-:W-:Y:S01]  /*1bf0*/  LEA R17, R17, R22, 0x7 ;  /* 0x0000001611117211 */ /* 0x000fe200078e38ff */
[-C--:B------:R-:W-:Y:S01]  /*1c00*/  IMAD.WIDE R58, R58, R147.reuse, c[0x0][0x160] ;  /* 0x000058003a3a7625 */ /* 0x080fe200078e0293 */
[----:B------:R-:W-:Y:S01]  /*1c10*/  SHF.L.U32 R13, R13, 0x2, RZ ;  /* 0x000000020d0d7819 */ /* 0x000fe200000006ff */
[----:B------:R1:W-:Y:S01]  /*1c20*/  LDGSTS.E.BYPASS.128 [R10], [R148.64] ;  /* 0x00000000940a7fae */ /* 0x0003e2000b901c4a */
[----:B------:R-:W-:Y:S01]  /*1c30*/  SHF.L.U32 R14, R14, 0x2, RZ ;  /* 0x000000020e0e7819 */ /* 0x000fe200000006ff */
[--C-:B------:R-:W-:Y:S01]  /*1c40*/  IMAD R24, R24, 0xac, R22.reuse ;  /* 0x000000ac18187824 */ /* 0x100fe200078e0216 */
[----:B------:R-:W-:Y:S01]  /*1c50*/  SHF.L.U32 R15, R15, 0x2, RZ ;  /* 0x000000020f0f7819 */ /* 0x000fe200000006ff */
[--C-:B------:R-:W-:Y:S01]  /*1c60*/  IMAD R21, R25, 0xac, R22.reuse ;  /* 0x000000ac19157824 */ /* 0x100fe200078e0216 */
[----:B------:R-:W-:Y:S01]  /*1c70*/  SHF.L.U32 R16, R16, 0x2, RZ ;  /* 0x0000000210107819 */ /* 0x000fe200000006ff */
[--C-:B------:R-:W-:Y:S01]  /*1c80*/  IMAD R23, R26, 0xac, R22.reuse ;  /* 0x000000ac1a177824 */ /* 0x100fe200078e0216 */
[----:B------:R1:W-:Y:S01]  /*1c90*/  LDGSTS.E.BYPASS.128 [R11], [R56.64] ;  /* 0x00000000380b7fae */ /* 0x0003e2000b901c4a */
[--C-:B------:R-:W-:Y:S01]  /*1ca0*/  IMAD R50, R43, 0xac, R22.reuse ;  /* 0x000000ac2b327824 */ /* 0x100fe200078e0216 */
[----:B------:R-:W-:Y:S01]  /*1cb0*/  SHF.L.U32 R17, R17, 0x2, RZ ;  /* 0x0000000211117819 */ /* 0x000fe200000006ff */
[--C-:B------:R-:W-:Y:S01]  /*1cc0*/  IMAD R52, R45, 0xac, R22.reuse ;  /* 0x000000ac2d347824 */ /* 0x100fe200078e0216 */
[----:B------:R1:W-:Y:S01]  /*1cd0*/  LDGSTS.E.BYPASS.128 [R12], [R58.64] ;  /* 0x000000003a0c7fae */ /* 0x0003e2000b901c4a */
[--C-:B------:R-:W-:Y:S01]  /*1ce0*/  IMAD R54, R47, 0xac, R22.reuse ;  /* 0x000000ac2f367824 */ /* 0x100fe200078e0216 */
[----:B------:R-:W-:Y:S01]  /*1cf0*/  ISETP.GE.U32.AND P0, PT, R22, 0x2c, PT ;  /* 0x0000002c1600780c */ /* 0x000fe20003f06070 */
[--C-:B------:R-:W-:Y:S01]  /*1d00*/  IMAD R144, R95, 0xac, R22.reuse ;  /* 0x000000ac5f907824 */ /* 0x100fe200078e0216 */
[----:B------:R-:W-:Y:S01]  /*1d10*/  SHF.L.U32 R19, R19, 0x5, RZ ;  /* 0x0000000513137819 */ /* 0x000fe200000006ff */
[----:B------:R-:W-:Y:S01]  /*1d20*/  IMAD R146, R18, 0xac, R22 ;  /* 0x000000ac12927824 */ /* 0x000fe200078e0216 */
[----:B------:R-:W-:Y:S01]  /*1d30*/  SHF.L.U32 R18, R65, 0x2, RZ ;  /* 0x0000000241127819 */ /* 0x000fe200000006ff */
[----:B------:R-:W-:Y:S01]  /*1d40*/  IMAD.WIDE R40, R42, R147, c[0x0][0x168] ;  /* 0x00005a002a287625 */ /* 0x000fe200078e0293 */
[----:B------:R-:W-:-:S02]  /*1d50*/  MOV R22, 0x3 ;  /* 0x0000000300167802 */ /* 0x000fc40000000f00 */
[----:B------:R-:W-:Y:S01]  /*1d60*/  LOP3.LUT R19, R19, 0x3e00, RZ, 0xc0, !PT ;  /* 0x00003e0013137812 */ /* 0x000fe200078ec0ff */
[----:B------:R-:W-:Y:S01]  /*1d70*/  IMAD.WIDE R60, R60, R147, c[0x0][0x160] ;  /* 0x000058003c3c7625 */ /* 0x000fe200078e0293 */
[----:B------:R-:W-:-:S03]  /*1d80*/  LOP3.LUT R20, R20, 0x3c, RZ, 0xc0, !PT ;  /* 0x0000003c14147812 */ /* 0x000fc600078ec0ff */
[-C--:B------:R-:W-:Y:S01]  /*1d90*/  IMAD.WIDE R42, R44, R147.reuse, c[0x0][0x168] ;  /* 0x00005a002c2a7625 */ /* 0x080fe200078e0293 */
[----:B------:R1:W-:Y:S03]  /*1da0*/  LDGSTS.E.BYPASS.128 [R13], [R60.64] ;  /* 0x000000003c0d7fae */ /* 0x0003e6000b901c4a */
[----:B------:R-:W-:-:S04]  /*1db0*/  IMAD.WIDE R62, R62, R147, c[0x0][0x160] ;  /* 0x000058003e3e7625 */ /* 0x000fc800078e0293 */
        /* <DEDUP_REMOVED lines=9> */
[----:B------:R-:W-:-:S04]  /*1e50*/  IMAD.WIDE R28, R23, R147, c[0x0][0x168] ;  /* 0x00005a00171c7625 */ /* 0x000fc800078e0293 */
[----:B------:R-:W-:-:S04]  /*1e60*/  IMAD.WIDE R48, R49, R147, c[0x0][0x168] ;  /* 0x00005a0031307625 */ /* 0x000fc800078e0293 */
[----:B------:R-:W-:-:S04]  /*1e70*/  IMAD.WIDE R50, R50, R147, c[0x0][0x168] ;  /* 0x00005a0032327625 */ /* 0x000fc800078e0293 */
[----:B------:R-:W-:-:S04]  /*1e80*/  IMAD.WIDE R52, R52, R147, c[0x0][0x168] ;  /* 0x00005a0034347625 */ /* 0x000fc800078e0293 */
[----:B------:R-:W-:-:S04]  /*1e90*/  IMAD.WIDE R54, R54, R147, c[0x0][0x168] ;  /* 0x00005a0036367625 */ /* 0x000fc800078e0293 */
[----:B------:R-:W-:-:S04]  /*1ea0*/  IMAD.WIDE R144, R144, R147, c[0x0][0x160] ;  /* 0x0000580090907625 */ /* 0x000fc800078e0293 */
[----:B------:R-:W-:Y:S01]  /*1eb0*/  IMAD.WIDE R146, R146, R147, c[0x0][0x160] ;  /* 0x0000580092927625 */ /* 0x000fe200078e0293 */
[----:B------:R1:W-:Y:S04]  /*1ec0*/  LDGSTS.E.BYPASS.128 [R17], [R144.64] ;  /* 0x0000000090117fae */ /* 0x0003e8000b901c4a */
[----:B------:R1:W-:Y:S04]  /*1ed0*/  LDGSTS.E.BYPASS.128 [R18], [R146.64] ;  /* 0x0000000092127fae */ /* 0x0003e8000b901c4a */
[----:B------:R-:W0:Y:S04]  /*1ee0*/  LDGDEPBAR ;  /* 0x00000000000079af */ /* 0x000e280000000000 */
[----:B------:R1:W-:Y:S04]  /*1ef0*/  LDGSTS.E.BYPASS.128 [R3+0x20000], [R24.64] ;  /* 0x2000000018037fae */ /* 0x0003e8000b901c4a */
        /* <DEDUP_REMOVED lines=15> */
[----:B------:R-:W0:Y:S04]  /*1ff0*/  LDGDEPBAR ;  /* 0x00000000000079af */ /* 0x000e280000000000 */
[----:B------:R-:W-:Y:S06]  /*2000*/  BAR.SYNC 0x0 ;  /* 0x0000000000007b1d */ /* 0x000fec0000000000 */
[----:B------:R-:W-:Y:S01]  /*2010*/  @!PT LDS RZ, [RZ] ;  /* 0x00000000fffff984 */ /* 0x000fe20000000800 */
[----:B------:R-:W-:Y:S01]  /*2020*/  @!PT LDS RZ, [RZ] ;  /* 0x00000000fffff984 */ /* 0x000fe20000000800 */
[----:B------:R-:W-:Y:S01]  /*2030*/  @!PT LDS RZ, [RZ] ;  /* 0x00000000fffff984 */ /* 0x000fe20000000800 */
[----:B------:R1:W-:Y:S04]  /*2040*/  LDGSTS.E.BYPASS.128 [R3+0x8000], [R162.64+0x200], !P0 ;  /* 0x08000200a2037fae */ /* 0x0003e8000c101c4a */
        /* <DEDUP_REMOVED lines=15> */
[----:B------:R-:W0:Y:S04]  /*2140*/  LDGDEPBAR ;  /* 0x00000000000079af */ /* 0x000e280000000000 */
        /* <DEDUP_REMOVED lines=17> */
[----:B------:R-:W-:Y:S06]  /*2260*/  BAR.SYNC 0x0 ;  /* 0x0000000000007b1d */ /* 0x000fec0000000000 */
[----:B------:R-:W-:Y:S01]  /*2270*/  @!PT LDS RZ, [RZ] ;  /* 0x00000000fffff984 */ /* 0x000fe20000000800 */
[----:B------:R-:W-:Y:S01]  /*2280*/  @!PT LDS RZ, [RZ] ;  /* 0x00000000fffff984 */ /* 0x000fe20000000800 */
[----:B------:R-:W-:Y:S01]  /*2290*/  @!PT LDS RZ, [RZ] ;  /* 0x00000000fffff984 */ /* 0x000fe20000000800 */
[----:B------:R1:W-:Y:S04]  /*22a0*/  LDGSTS.E.BYPASS.128 [R3+0x10000], [R162.64+0x400], !PT ;  /* 0x10000400a2037fae */ /* 0x0003e8000f901c4a */
        /* <DEDUP_REMOVED lines=15> */
[----:B------:R-:W0:Y:S04]  /*23a0*/  LDGDEPBAR ;  /* 0x00000000000079af */ /* 0x000e280000000000 */
        /* <DEDUP_REMOVED lines=54> */
[----:B------:R-:W0:Y:S01]  /*2710*/  LDGDEPBAR ;  /* 0x00000000000079af */ /* 0x000e220000000000 */
[----:B------:R-:W-:-:S04]  /*2720*/  DEPBAR.LE SB0, 0x6 ;  /* 0x000081800000791a */ /* 0x000fc80000000000 */
[----:B-1----:R-:W-:Y:S06]  /*2730*/  BAR.SYNC 0x0 ;  /* 0x0000000000007b1d */ /* 0x002fec0000000000 */
.L_x_1:
[----:B------:R-:W-:Y:S01]  /*2740*/  LEA R21, R20, UR8, 0x9 ;  /* 0x0000000814157c11 */ /* 0x000fe2000f8e48ff */
[----:B------:R-:W-:Y:S01]  /*2750*/  LDS.128 R68, [R19.X4+UR4] ;  /* 0x0000000413447984 */ /* 0x000fe20008004c00 */
[----:B------:R-:W-:-:S03]  /*2760*/  IADD3 R22, R22, 0x1, RZ ;  /* 0x0000000116167810 */ /* 0x000fc60007ffe0ff */
[----:B------:R-:W1:Y:S01]  /*2770*/  LDS.128 R72, [R21+0x600] ;  /* 0x0006000015487984 */ /* 0x000e620000000c00 */
[----:B------:R-:W-:-:S03]  /*2780*/  ISETP.GE.AND P0, PT, R22, 0x4, PT ;  /* 0x000000041600780c */ /* 0x000fc60003f06270 */
[----:B------:R-:W2:Y:S04]  /*2790*/  LDS.128 R80, [R21+0x200] ;  /* 0x0002000015507984 */ /* 0x000ea80000000c00 */
[----:B------:R-:W3:Y:S04]  /*27a0*/  LDS.128 R84, [R21] ;  /* 0x0000000015547984 */ /* 0x000ee80000000c00 */
[----:B------:R-:W4:Y:S04]  /*27b0*/  LDS.128 R88, [R21+0x400] ;  /* 0x0004000015587984 */ /* 0x000f280000000c00 */
[----:B------:R-:W4:Y:S04]  /*27c0*/  LDS.128 R92, [R19.X4+UR4+0x200] ;  /* 0x00020004135c7984 */ /* 0x000f280008004c00 */
[----:B------:R-:W4:Y:S04]  /*27d0*/  LDS.128 R76, [R19.X4+UR4+0x400] ;  /* 0x00040004134c7984 */ /* 0x000f280008004c00 */
[----:B------:R-:W-:Y:S01]  /*27e0*/  LDS.128 R108, [R21+0x610] ;  /* 0x00061000156c7984 */ /* 0x000fe20000000c00 */
[C---:B-1----:R-:W-:Y:S01]  /*27f0*/  FFMA R98, R68.reuse, R72, R139 ;  /* 0x0000004844627223 */ /* 0x042fe2000000008b */
[----:B--2---:R-:W-:-:S03]  /*2800*/  FFMA R96, R68, R80, R137 ;  /* 0x0000005044607223 */ /* 0x004fc60000000089 */
[C---:B------:R-:W-:Y:S01]  /*2810*/  FFMA R23, R69.reuse, R73, R98 ;  /* 0x0000004945177223 */ /* 0x040fe20000000062 */
[----:B---3--:R-:W-:Y:S01]  /*2820*/  FFMA R136, R68, R84, R136 ;  /* 0x0000005444887223 */ /* 0x008fe20000000088 */
[C---:B------:R-:W-:Y:S02]  /*2830*/  FFMA R103, R69.reuse, R81, R96 ;  /* 0x0000005145677223 */ /* 0x040fe40000000060 */
[----:B------:R-:W-:Y:S01]  /*2840*/  FFMA R102, R70, R74, R23 ;  /* 0x0000004a46667223 */ /* 0x000fe20000000017 */
[----:B------:R-:W1:Y:S01]  /*2850*/  LDS.128 R96, [R19.X4+UR4+0x600] ;  /* 0x0006000413607984 */ /* 0x000e620008004c00 */
[----:B----4-:R-:W-:Y:S01]  /*2860*/  FFMA R68, R68, R88, R138 ;  /* 0x0000005844447223 */ /* 0x010fe2000000008a */
[----:B------:R-:W-:Y:S01]  /*2870*/  FFMA R101, R69, R85, R136 ;  /* 0x0000005545657223 */ /* 0x000fe20000000088 */
[C---:B------:R-:W-:Y:S01]  /*2880*/  FFMA R100, R70.reuse, R82, R103 ;  /* 0x0000005246647223 */ /* 0x040fe20000000067 */
[----:B------:R-:W-:Y:S01]  /*2890*/  FFMA R187, R71, R75, R102 ;  /* 0x0000004b47bb7223 */ /* 0x000fe20000000066 */
[----:B------:R-:W-:Y:S01]  /*28a0*/  FFMA R69, R69, R89, R68 ;  /* 0x0000005945457223 */ /* 0x000fe20000000044 */
[----:B------:R-:W-:Y:S01]  /*28b0*/  FFMA R68, R70, R86, R101 ;  /* 0x0000005646447223 */ /* 0x000fe20000000065 */
[C---:B------:R-:W-:Y:S01]  /*28c0*/  FFMA R134, R92.reuse, R88, R134 ;  /* 0x000000585c867223 */ /* 0x040fe20000000086 */
[----:B------:R-:W-:Y:S01]  /*28d0*/  FFMA R132, R92, R84, R132 ;  /* 0x000000545c847223 */ /* 0x000fe20000000084 */
[----:B------:R-:W-:Y:S01]  /*28e0*/  FFMA R70, R70, R90, R69 ;  /* 0x0000005a46467223 */ /* 0x000fe20000000045 */
[----:B------:R-:W-:Y:S01]  /*28f0*/  FFMA R185, R71, R87, R68 ;  /* 0x0000005747b97223 */ /* 0x000fe20000000044 */
[C---:B------:R-:W-:Y:S01]  /*2900*/  FFMA R68, R92.reuse, R72, R135 ;  /* 0x000000485c447223 */ /* 0x040fe20000000087 */
[----:B------:R-:W-:Y:S01]  /*2910*/  FFMA R92, R92, R80, R133 ;  /* 0x000000505c5c7223 */ /* 0x000fe20000000085 */
[C---:B------:R-:W-:Y:S01]  /*2920*/  FFMA R101, R93.reuse, R89, R134 ;  /* 0x000000595d657223 */ /* 0x040fe20000000086 */
[C---:B------:R-:W-:Y:S01]  /*2930*/  FFMA R103, R93.reuse, R85, R132 ;  /* 0x000000555d677223 */ /* 0x040fe20000000084 */
[C---:B------:R-:W-:Y:S01]  /*2940*/  FFMA R23, R93.reuse, R73, R68 ;  /* 0x000000495d177223 */ /* 0x040fe20000000044 */
[----:B------:R-:W-:Y:S01]  /*2950*/  FFMA R93, R93, R81, R92 ;  /* 0x000000515d5d7223 */ /* 0x000fe2000000005c */
[C---:B------:R-:W-:Y:S01]  /*2960*/  FFMA R183, R71.reuse, R83, R100 ;  /* 0x0000005347b77223 */ /* 0x040fe20000000064 */
[----:B------:R-:W-:Y:S01]  /*2970*/  FFMA R191, R71, R91, R70 ;  /* 0x0000005b47bf7223 */ /* 0x000fe20000000046 */
[C---:B------:R-:W-:Y:S01]  /*2980*/  FFMA R100, R94.reuse, R90, R101 ;  /* 0x0000005a5e647223 */ /* 0x040fe20000000065 */
[----:B------:R-:W2:Y:S01]  /*2990*/  LDS.128 R68, [R19.X4+UR4+0x4000] ;  /* 0x0040000413447984 */ /* 0x000ea20008004c00 */
[C---:B------:R-:W-:Y:S01]  /*29a0*/  FFMA R92, R94.reuse, R82, R93 ;  /* 0x000000525e5c7223 */ /* 0x040fe2000000005d */
[C---:B------:R-:W-:Y:S01]  /*29b0*/  FFMA R102, R94.reuse, R74, R23 ;  /* 0x0000004a5e667223 */ /* 0x040fe20000000017 */
[----:B------:R-:W-:Y:S01]  /*29c0*/  FFMA R94, R94, R86, R103 ;  /* 0x000000565e5e7223 */ /* 0x000fe20000000067 */
[C---:B------:R-:W-:Y:S01]  /*29d0*/  FFMA R130, R76.reuse, R88, R130 ;  /* 0x000000584c827223 */ /* 0x040fe20000000082 */
[C---:B------:R-:W-:Y:S01]  /*29e0*/  FFMA R181, R95.reuse, R83, R92 ;  /* 0x000000535fb57223 */ /* 0x040fe2000000005c */
[C---:B------:R-:W-:Y:S01]  /*29f0*/  FFMA R92, R76.reuse, R72, R131 ;  /* 0x000000484c5c7223 */ /* 0x040fe20000000083 */
[C---:B------:R-:W-:Y:S01]  /*2a00*/  FFMA R128, R76.reuse, R84, R128 ;  /* 0x000000544c807223 */ /* 0x040fe20000000080 */
[----:B------:R-:W-:Y:S01]  /*2a10*/  FFMA R76, R76, R80, R129 ;  /* 0x000000504c4c7223 */ /* 0x000fe20000000081 */
[C---:B------:R-:W-:Y:S01]  /*2a20*/  FFMA R177, R95.reuse, R91, R100 ;  /* 0x0000005b5fb17223 */ /* 0x040fe20000000064 */
[C---:B------:R-:W-:Y:S01]  /*2a30*/  FFMA R189, R95.reuse, R75, R102 ;  /* 0x0000004b5fbd7223 */ /* 0x040fe20000000066 */
[----:B------:R-:W-:Y:S01]  /*2a40*/  FFMA R195, R95, R87, R94 ;  /* 0x000000575fc37223 */ /* 0x000fe2000000005e */
[C---:B------:R-:W-:Y:S01]  /*2a50*/  FFMA R23, R77.reuse, R73, R92 ;  /* 0x000000494d177223 */ /* 0x040fe2000000005c */
[C---:B------:R-:W-:Y:S01]  /*2a60*/  FFMA R101, R77.reuse, R89, R130 ;  /* 0x000000594d657223 */ /* 0x040fe20000000082 */
[----:B------:R-:W3:Y:S01]  /*2a70*/  LDS.128 R92, [R19.X4+UR4+0x4200] ;  /* 0x00420004135c7984 */ /* 0x000ee20008004c00 */
[C---:B------:R-:W-:Y:S01]  /*2a80*/  FFMA R103, R77.reuse, R85, R128 ;  /* 0x000000554d677223 */ /* 0x040fe20000000080 */
[----:B------:R-:W-:Y:S01]  /*2a90*/  FFMA R77, R77, R81, R76 ;  /* 0x000000514d4d7223 */ /* 0x000fe2000000004c */
[C---:B------:R-:W-:Y:S01]  /*2aa0*/  FFMA R100, R78.reuse, R90, R101 ;  /* 0x0000005a4e647223 */ /* 0x040fe20000000065 */
[----:B------:R-:W-:-:S02]  /*2ab0*/  FFMA R102, R78, R74, R23 ;  /* 0x0000004a4e667223 */ /* 0x000fc40000000017 */
[C---:B------:R-:W-:Y:S01]  /*2ac0*/  FFMA R76, R78.reuse, R82, R77 ;  /* 0x000000524e4c7223 */ /* 0x040fe2000000004d */
[----:B------:R-:W-:Y:S01]  /*2ad0*/  FFMA R78, R78, R86, R103 ;  /* 0x000000564e4e7223 */ /* 0x000fe20000000067 */
[C---:B-1----:R-:W-:Y:S01]  /*2ae0*/  FFMA R124, R96.reuse, R84, R124 ;  /* 0x00000054607c7223 */ /* 0x042fe2000000007c */
[C---:B------:R-:W-:Y:S01]  /*2af0*/  FFMA R126, R96.reuse, R88, R126 ;  /* 0x00000058607e7223 */ /* 0x040fe2000000007e */
[C---:B------:R-:W-:Y:S01]  /*2b00*/  FFMA R175, R79.reuse, R83, R76 ;  /* 0x000000534faf7223 */ /* 0x040fe2000000004c */
[C---:B------:R-:W-:Y:S01]  /*2b10*/  FFMA R179, R79.reuse, R91, R100 ;  /* 0x0000005b4fb37223 */ /* 0x040fe20000000064 */
[C---:B------:R-:W-:Y:S01]  /*2b20*/  FFMA R193, R79.reuse, R75, R102 ;  /* 0x0000004b4fc17223 */ /* 0x040fe20000000066 */
        /* <DEDUP_REMOVED lines=8> */
[C---:B------:R-:W-:Y:S01]  /*2bb0*/  FFMA R100, R98.reuse, R90, R77 ;  /* 0x0000005a62647223 */ /* 0x040fe2000000004d */
[C---:B------:R-:W-:Y:S01]  /*2bc0*/  FFMA R102, R98.reuse, R74, R23 ;  /* 0x0000004a62667223 */ /* 0x040fe20000000017 */
[----:B------:R-:W1:Y:S01]  /*2bd0*/  LDS.128 R76, [R19.X4+UR4+0x4400] ;  /* 0x00440004134c7984 */ /* 0x000e620008004c00 */
[----:B------:R-:W-:Y:S01]  /*2be0*/  FFMA R98, R98, R82, R97 ;  /* 0x0000005262627223 */ /* 0x000fe20000000061 */
[C---:B------:R-:W-:Y:S01]  /*2bf0*/  FFMA R169, R99.reuse, R87, R96 ;  /* 0x0000005763a97223 */ /* 0x040fe20000000060 */
[C---:B--2---:R-:W-:Y:S01]  /*2c00*/  FFMA R96, R68.reuse, R80, R121 ;  /* 0x0000005044607223 */ /* 0x044fe20000000079 */
[C---:B------:R-:W-:Y:S01]  /*2c10*/  FFMA R122, R68.reuse, R88, R122 ;  /* 0x00000058447a7223 */ /* 0x040fe2000000007a */
[C---:B------:R-:W-:Y:S01]  /*2c20*/  FFMA R137, R99.reuse, R83, R98 ;  /* 0x0000005363897223 */ /* 0x040fe20000000062 */
[C---:B------:R-:W-:Y:S01]  /*2c30*/  FFMA R98, R68.reuse, R72, R123 ;  /* 0x0000004844627223 */ /* 0x040fe2000000007b */
[C---:B------:R-:W-:Y:S01]  /*2c40*/  FFMA R131, R99.reuse, R91, R100 ;  /* 0x0000005b63837223 */ /* 0x040fe20000000064 */
[----:B------:R-:W-:Y:S01]  /*2c50*/  FFMA R133, R99, R75, R102 ;  /* 0x0000004b63857223 */ /* 0x000fe20000000066 */
        /* <DEDUP_REMOVED lines=8> */
[----:B------:R-:W2:Y:S01]  /*2ce0*/  LDS.128 R96, [R19.X4+UR4+0x4600] ;  /* 0x0046000413607984 */ /* 0x000ea20008004c00 */
[----:B------:R-:W-:Y:S01]  /*2cf0*/  FFMA R70, R70, R86, R69 ;  /* 0x0000005646467223 */ /* 0x000fe20000000045 */
[C---:B------:R-:W-:Y:S01]  /*2d00*/  FFMA R171, R71.reuse, R83, R68 ;  /* 0x0000005347ab7223 */ /* 0x040fe20000000044 */
[C---:B---3--:R-:W-:Y:S01]  /*2d10*/  FFMA R68, R92.reuse, R80, R117 ;  /* 0x000000505c447223 */ /* 0x048fe20000000075 */
        /* <DEDUP_REMOVED lines=12> */
[----:B------:R-:W-:Y:S01]  /*2de0*/  LDS.128 R100, [R21+0x10] ;  /* 0x0000100015647984 */ /* 0x000fe20000000c00 */
[C---:B------:R-:W-:Y:S01]  /*2df0*/  FFMA R126, R94.reuse, R74, R23 ;  /* 0x0000004a5e7e7223 */ /* 0x040fe20000000017 */
[----:B------:R-:W-:Y:S01]  /*2e00*/  FFMA R94, R94, R90, R93 ;  /* 0x0000005a5e5e7223 */ /* 0x000fe2000000005d */
[C---:B------:R-:W-:Y:S01]  /*2e10*/  FFMA R173, R95.reuse, R83, R92 ;  /* 0x000000535fad7223 */ /* 0x040fe2000000005c */
[----:B------:R-:W3:Y:S01]  /*2e20*/  LDS.128 R68, [R19.X4+UR4+0x10] ;  /* 0x0000100413447984 */ /* 0x000ee20008004c00 */
[C---:B------:R-:W-:Y:S01]  /*2e30*/  FFMA R165, R95.reuse, R75, R126 ;  /* 0x0000004b5fa57223 */ /* 0x040fe2000000007e */
[C---:B------:R-:W-:Y:S01]  /*2e40*/  FFMA R143, R95.reuse, R91, R94 ;  /* 0x0000005b5f8f7223 */ /* 0x040fe2000000005e */
[C---:B-1----:R-:W-:Y:S01]  /*2e50*/  FFMA R94, R76.reuse, R72, R115 ;  /* 0x000000484c5e7223 */ /* 0x042fe20000000073 */
[----:B------:R-:W1:Y:S01]  /*2e60*/  LDS.128 R116, [R21+0x210] ;  /* 0x0002100015747984 */ /* 0x000e620000000c00 */
[C---:B------:R-:W-:Y:S01]  /*2e70*/  FFMA R92, R76.reuse, R80, R113 ;  /* 0x000000504c5c7223 */ /* 0x040fe20000000071 */
[C---:B------:R-:W-:Y:S01]  /*2e80*/  FFMA R114, R76.reuse, R88, R114 ;  /* 0x000000584c727223 */ /* 0x040fe20000000072 */
[----:B------:R-:W-:Y:S01]  /*2e90*/  FFMA R135, R95, R87, R124 ;  /* 0x000000575f877223 */ /* 0x000fe2000000007c */
[----:B------:R-:W4:Y:S01]  /*2ea0*/  LDS.128 R120, [R21+0x410] ;  /* 0x0004100015787984 */ /* 0x000f220000000c00 */
[----:B------:R-:W-:Y:S01]  /*2eb0*/  FFMA R76, R76, R84, R112 ;  /* 0x000000544c4c7223 */ /* 0x000fe20000000070 */
[C---:B------:R-:W-:Y:S01]  /*2ec0*/  FFMA R113, R77.reuse, R73, R94 ;  /* 0x000000494d717223 */ /* 0x040fe2000000005e */
[C---:B------:R-:W-:Y:S01]  /*2ed0*/  FFMA R115, R77.reuse, R81, R92 ;  /* 0x000000514d737223 */ /* 0x040fe2000000005c */
[C---:B------:R-:W-:Y:S01]  /*2ee0*/  FFMA R23, R77.reuse, R89, R114 ;  /* 0x000000594d177223 */ /* 0x040fe20000000072 */
[----:B------:R-:W4:Y:S01]  /*2ef0*/  LDS.128 R92, [R19.X4+UR4+0x210] ;  /* 0x00021004135c7984 */ /* 0x000f220008004c00 */
[----:B------:R-:W-:Y:S01]  /*2f00*/  FFMA R77, R77, R85, R76 ;  /* 0x000000554d4d7223 */ /* 0x000fe2000000004c */
[C---:B------:R-:W-:Y:S01]  /*2f10*/  FFMA R112, R78.reuse, R74, R113 ;  /* 0x0000004a4e707223 */ /* 0x040fe20000000071 */
[----:B------:R-:W-:-:S02]  /*2f20*/  FFMA R114, R78, R90, R23 ;  /* 0x0000005a4e727223 */ /* 0x000fc40000000017 */
[C---:B------:R-:W-:Y:S01]  /*2f30*/  FFMA R76, R78.reuse, R86, R77 ;  /* 0x000000564e4c7223 */ /* 0x040fe2000000004d */
[----:B------:R-:W-:Y:S01]  /*2f40*/  FFMA R78, R78, R82, R115 ;  /* 0x000000524e4e7223 */ /* 0x000fe20000000073 */
[C---:B------:R-:W-:Y:S01]  /*2f50*/  FFMA R23, R79.reuse, R75, R112 ;  /* 0x0000004b4f177223 */ /* 0x040fe20000000070 */
[C---:B------:R-:W-:Y:S01]  /*2f60*/  FFMA R115, R79.reuse, R91, R114 ;  /* 0x0000005b4f737223 */ /* 0x040fe20000000072 */
[C---:B------:R-:W-:Y:S01]  /*2f70*/  FFMA R113, R79.reuse, R87, R76 ;  /* 0x000000574f717223 */ /* 0x040fe2000000004c */
[----:B------:R-:W-:Y:S01]  /*2f80*/  FFMA R125, R79, R83, R78 ;  /* 0x000000534f7d7223 */ /* 0x000fe2000000004e */
[C---:B--2---:R-:W-:Y:S01]  /*2f90*/  FFMA R72, R96.reuse, R72, R107 ;  /* 0x0000004860487223 */ /* 0x044fe2000000006b */
[----:B------:R-:W2:Y:S01]  /*2fa0*/  LDS.128 R76, [R19.X4+UR4+0x410] ;  /* 0x00041004134c7984 */ /* 0x000ea20008004c00 */
[C---:B------:R-:W-:Y:S01]  /*2fb0*/  FFMA R80, R96.reuse, R80, R105 ;  /* 0x0000005060507223 */ /* 0x040fe20000000069 */
[C---:B------:R-:W-:Y:S01]  /*2fc0*/  FFMA R84, R96.reuse, R84, R104 ;  /* 0x0000005460547223 */ /* 0x040fe20000000068 */
        /* <DEDUP_REMOVED lines=12> */
[C---:B---3--:R-:W-:Y:S01]  /*3090*/  FFMA R74, R68.reuse, R100, R185 ;  /* 0x00000064444a7223 */ /* 0x048fe200000000b9 */
[C---:B------:R-:W-:Y:S01]  /*30a0*/  FFMA R80, R68.reuse, R108, R187 ;  /* 0x0000006c44507223 */ /* 0x040fe200000000bb */
[----:B------:R-:W-:Y:S01]  /*30b0*/  FFMA R107, R99, R91, R90 ;  /* 0x0000005b636b7223 */ /* 0x000fe2000000005a */
[C---:B-1----:R-:W-:Y:S01]  /*30c0*/  FFMA R72, R68.reuse, R116, R183 ;  /* 0x0000007444487223 */ /* 0x042fe200000000b7 */
[C---:B------:R-:W-:Y:S01]  /*30d0*/  FFMA R83, R69.reuse, R101, R74 ;  /* 0x0000006545537223 */ /* 0x040fe2000000004a */
[C---:B------:R-:W-:Y:S01]  /*30e0*/  FFMA R81, R69.reuse, R109, R80 ;  /* 0x0000006d45517223 */ /* 0x040fe20000000050 */
[----:B------:R-:W-:Y:S01]  /*30f0*/  LDS.128 R96, [R19.X4+UR4+0x4410] ;  /* 0x0044100413607984 */ /* 0x000fe20008004c00 */
[----:B----4-:R-:W-:Y:S01]  /*3100*/  FFMA R68, R68, R120, R191 ;  /* 0x0000007844447223 */ /* 0x010fe200000000bf */
[C---:B------:R-:W-:Y:S01]  /*3110*/  FFMA R85, R69.reuse, R117, R72 ;  /* 0x0000007545557223 */ /* 0x040fe20000000048 */
[C---:B------:R-:W-:Y:S01]  /*3120*/  FFMA R82, R70.reuse, R110, R81 ;  /* 0x0000006e46527223 */ /* 0x040fe20000000051 */
[----:B------:R-:W1:Y:S01]  /*3130*/  LDS.128 R72, [R19.X4+UR4+0x610] ;  /* 0x0006100413487984 */ /* 0x000e620008004c00 */
        /* <DEDUP_REMOVED lines=14> */
[C---:B------:R-:W-:Y:S01]  /*3220*/  FFMA R83, R93.reuse, R121, R80 ;  /* 0x000000795d537223 */ /* 0x040fe20000000050 */
[----:B------:R-:W3:Y:S01]  /*3230*/  LDS.128 R68, [R19.X4+UR4+0x4010] ;  /* 0x0040100413447984 */ /* 0x000ee20008004c00 */
[----:B------:R-:W-:Y:S01]  /*3240*/  FFMA R93, R93, R117, R92 ;  /* 0x000000755d5d7223 */ /* 0x000fe2000000005c */
[C---:B------:R-:W-:Y:S01]  /*3250*/  FFMA R84, R94.reuse, R110, R81 ;  /* 0x0000006e5e547223 */ /* 0x040fe20000000051 */
[----:B------:R-:W-:-:S02]  /*3260*/  FFMA R82, R94, R122, R83 ;  /* 0x0000007a5e527223 */ /* 0x000fc40000000053 */
[----:B------:R-:W-:Y:S01]  /*3270*/  FFMA R80, R94, R118, R93 ;  /* 0x000000765e507223 */ /* 0x000fe2000000005d */
[C---:B------:R-:W-:Y:S01]  /*3280*/  FFMA R177, R95.reuse, R111, R84 ;  /* 0x0000006f5fb17223 */ /* 0x040fe20000000054 */
[C---:B--2---:R-:W-:Y:S01]  /*3290*/  FFMA R84, R76.reuse, R120, R179 ;  /* 0x000000784c547223 */ /* 0x044fe200000000b3 */
[C---:B------:R-:W-:Y:S01]  /*32a0*/  FFMA R181, R95.reuse, R123, R82 ;  /* 0x0000007b5fb57223 */ /* 0x040fe20000000052 */
[----:B------:R-:W-:Y:S01]  /*32b0*/  FFMA R189, R95, R119, R80 ;  /* 0x000000775fbd7223 */ /* 0x000fe20000000050 */
[C---:B------:R-:W-:Y:S01]  /*32c0*/  FFMA R82, R76.reuse, R108, R193 ;  /* 0x0000006c4c527223 */ /* 0x040fe200000000c1 */
[C---:B------:R-:W-:Y:S01]  /*32d0*/  FFMA R80, R76.reuse, R100, R197 ;  /* 0x000000644c507223 */ /* 0x040fe200000000c5 */
[----:B------:R-:W-:Y:S01]  /*32e0*/  FFMA R76, R76, R116, R175 ;  /* 0x000000744c4c7223 */ /* 0x000fe200000000af */
[----:B------:R-:W-:Y:S01]  /*32f0*/  FFMA R94, R94, R102, R85 ;  /* 0x000000665e5e7223 */ /* 0x000fe20000000055 */
[C---:B------:R-:W-:Y:S01]  /*3300*/  FFMA R83, R77.reuse, R121, R84 ;  /* 0x000000794d537223 */ /* 0x040fe20000000054 */
[C---:B------:R-:W-:Y:S01]  /*3310*/  FFMA R81, R77.reuse, R109, R82 ;  /* 0x0000006d4d517223 */ /* 0x040fe20000000052 */
[----:B------:R-:W2:Y:S01]  /*3320*/  LDS.128 R84, [R19.X4+UR4+0x4210] ;  /* 0x0042100413547984 */ /* 0x000ea20008004c00 */
[C---:B------:R-:W-:Y:S01]  /*3330*/  FFMA R89, R77.reuse, R101, R80 ;  /* 0x000000654d597223 */ /* 0x040fe20000000050 */
[----:B------:R-:W-:Y:S01]  /*3340*/  FFMA R77, R77, R117, R76 ;  /* 0x000000754d4d7223 */ /* 0x000fe2000000004c */
[C---:B------:R-:W-:Y:S01]  /*3350*/  FFMA R82, R78.reuse, R110, R81 ;  /* 0x0000006e4e527223 */ /* 0x040fe20000000051 */
[C---:B------:R-:W-:Y:S01]  /*3360*/  FFMA R80, R78.reuse, R122, R83 ;  /* 0x0000007a4e507223 */ /* 0x040fe20000000053 */
[----:B------:R-:W-:Y:S01]  /*3370*/  FFMA R195, R95, R103, R94 ;  /* 0x000000675fc37223 */ /* 0x000fe2000000005e */
[C---:B------:R-:W-:Y:S01]  /*3380*/  FFMA R76, R78.reuse, R118, R77 ;  /* 0x000000764e4c7223 */ /* 0x040fe2000000004d */
[----:B------:R-:W-:Y:S01]  /*3390*/  FFMA R78, R78, R102, R89 ;  /* 0x000000664e4e7223 */ /* 0x000fe20000000059 */
[C---:B------:R-:W-:Y:S01]  /*33a0*/  FFMA R179, R79.reuse, R123, R80 ;  /* 0x0000007b4fb37223 */ /* 0x040fe20000000050 */
[C---:B-1----:R-:W-:Y:S01]  /*33b0*/  FFMA R80, R72.reuse, R120, R131 ;  /* 0x0000007848507223 */ /* 0x042fe20000000083 */
        /* <DEDUP_REMOVED lines=15> */
[C---:B---3--:R-:W-:Y:S01]  /*34b0*/  FFMA R72, R68.reuse, R116, R171 ;  /* 0x0000007444487223 */ /* 0x048fe200000000ab */
        /* <DEDUP_REMOVED lines=14> */
[----:B------:R-:W1:Y:S01]  /*35a0*/  LDS.128 R88, [R19.X4+UR4+0x4610] ;  /* 0x0046100413587984 */ /* 0x000e620008004c00 */
[C---:B------:R-:W-:Y:S01]  /*35b0*/  FFMA R171, R71.reuse, R119, R68 ;  /* 0x0000007747ab7223 */ /* 0x040fe20000000044 */
[C---:B------:R-:W-:Y:S01]  /*35c0*/  FFMA R139, R71.reuse, R111, R72 ;  /* 0x0000006f478b7223 */ /* 0x040fe20000000048 */
[C---:B------:R-:W-:Y:S01]  /*35d0*/  FFMA R141, R71.reuse, R103, R70 ;  /* 0x00000067478d7223 */ /* 0x040fe20000000046 */
[C---:B--2---:R-:W-:Y:S01]  /*35e0*/  FFMA R70, R84.reuse, R116, R173 ;  /* 0x0000007454467223 */ /* 0x044fe200000000ad */
        /* <DEDUP_REMOVED lines=11> */
[----:B------:R-:W-:Y:S01]  /*36a0*/  LDS.128 R92, [R19.X4+UR4+0x20] ;  /* 0x00002004135c7984 */ /* 0x000fe20008004c00 */
[----:B------:R-:W-:Y:S01]  /*36b0*/  FFMA R86, R86, R122, R85 ;  /* 0x0000007a56567223 */ /* 0x000fe20000000055 */
[C---:B------:R-:W-:Y:S01]  /*36c0*/  FFMA R201, R87.reuse, R119, R84 ;  /* 0x0000007757c97223 */ /* 0x040fe20000000054 */
[C---:B------:R-:W-:Y:S01]  /*36d0*/  FFMA R84, R96.reuse, R116, R125 ;  /* 0x0000007460547223 */ /* 0x040fe2000000007d */
[----:B------:R-:W2:Y:S01]  /*36e0*/  LDS.128 R68, [R21+0x20] ;  /* 0x0000200015447984 */ /* 0x000ea20000000c00 */
[C---:B------:R-:W-:Y:S01]  /*36f0*/  FFMA R165, R87.reuse, R123, R86 ;  /* 0x0000007b57a57223 */ /* 0x040fe20000000056 */
[C---:B------:R-:W-:Y:S01]  /*3700*/  FFMA R86, R96.reuse, R120, R115 ;  /* 0x0000007860567223 */ /* 0x040fe20000000073 */
[C---:B------:R-:W-:Y:S01]  /*3710*/  FFMA R199, R87.reuse, R103, R104 ;  /* 0x0000006757c77223 */ /* 0x040fe20000000068 */
[----:B------:R-:W3:Y:S01]  /*3720*/  LDS.128 R72, [R21+0x420] ;  /* 0x0004200015487984 */ /* 0x000ee20000000c00 */
[C---:B------:R-:W-:Y:S01]  /*3730*/  FFMA R104, R96.reuse, R108, R23 ;  /* 0x0000006c60687223 */ /* 0x040fe20000000017 */
[----:B------:R-:W-:Y:S01]  /*3740*/  FFMA R96, R96, R100, R113 ;  /* 0x0000006460607223 */ /* 0x000fe20000000071 */
[----:B------:R-:W-:Y:S01]  /*3750*/  FFMA R173, R87, R111, R106 ;  /* 0x0000006f57ad7223 */ /* 0x000fe2000000006a */
[----:B------:R-:W4:Y:S01]  /*3760*/  LDS.128 R76, [R21+0x220] ;  /* 0x00022000154c7984 */ /* 0x000f220000000c00 */
[C---:B------:R-:W-:Y:S01]  /*3770*/  FFMA R23, R97.reuse, R121, R86 ;  /* 0x0000007961177223 */ /* 0x040fe20000000056 */
[C---:B------:R-:W-:Y:S01]  /*3780*/  FFMA R115, R97.reuse, R117, R84 ;  /* 0x0000007561737223 */ /* 0x040fe20000000054 */
[C---:B------:R-:W-:Y:S01]  /*3790*/  FFMA R113, R97.reuse, R109, R104 ;  /* 0x0000006d61717223 */ /* 0x040fe20000000068 */
[----:B------:R-:W4:Y:S01]  /*37a0*/  LDS.128 R80, [R21+0x620] ;  /* 0x0006200015507984 */ /* 0x000f220000000c00 */
[----:B------:R-:W-:Y:S01]  /*37b0*/  FFMA R97, R97, R101, R96 ;  /* 0x0000006561617223 */ /* 0x000fe20000000060 */
[C---:B------:R-:W-:Y:S01]  /*37c0*/  FFMA R106, R98.reuse, R122, R23 ;  /* 0x0000007a626a7223 */ /* 0x040fe20000000017 */
[C---:B------:R-:W-:Y:S01]  /*37d0*/  FFMA R104, R98.reuse, R110, R113 ;  /* 0x0000006e62687223 */ /* 0x040fe20000000071 */
[----:B------:R-:W4:Y:S01]  /*37e0*/  LDS.128 R84, [R19.X4+UR4+0x220] ;  /* 0x0002200413547984 */ /* 0x000f220008004c00 */
[C---:B------:R-:W-:Y:S01]  /*37f0*/  FFMA R96, R98.reuse, R102, R97 ;  /* 0x0000006662607223 */ /* 0x040fe20000000061 */
[----:B------:R-:W-:Y:S01]  /*3800*/  FFMA R98, R98, R118, R115 ;  /* 0x0000007662627223 */ /* 0x000fe20000000073 */
[C---:B------:R-:W-:Y:S01]  /*3810*/  FFMA R23, R99.reuse, R123, R106 ;  /* 0x0000007b63177223 */ /* 0x040fe2000000006a */
[C---:B------:R-:W-:Y:S01]  /*3820*/  FFMA R125, R99.reuse, R111, R104 ;  /* 0x0000006f637d7223 */ /* 0x040fe20000000068 */
[C---:B------:R-:W-:Y:S01]  /*3830*/  FFMA R135, R99.reuse, R103, R96 ;  /* 0x0000006763877223 */ /* 0x040fe20000000060 */
[----:B------:R-:W-:Y:S01]  /*3840*/  FFMA R143, R99, R119, R98 ;  /* 0x00000077638f7223 */ /* 0x000fe20000000062 */
[C---:B-1----:R-:W-:Y:S01]  /*3850*/  FFMA R100, R88.reuse, R100, R127 ;  /* 0x0000006458647223 */ /* 0x042fe2000000007f */
[C---:B------:R-:W-:Y:S01]  /*3860*/  FFMA R120, R88.reuse, R120, R107 ;  /* 0x0000007858787223 */ /* 0x040fe2000000006b */
[C---:B------:R-:W-:Y:S01]  /*3870*/  FFMA R108, R88.reuse, R108, R105 ;  /* 0x0000006c586c7223 */ /* 0x040fe20000000069 */
[----:B------:R-:W-:Y:S01]  /*3880*/  FFMA R88, R88, R116, R167 ;  /* 0x0000007458587223 */ /* 0x000fe200000000a7 */
[----:B------:R-:W1:Y:S01]  /*3890*/  LDS.128 R96, [R19.X4+UR4+0x420] ;  /* 0x0004200413607984 */ /* 0x000e620008004c00 */
        /* <DEDUP_REMOVED lines=12> */
[C---:B--2---:R-:W-:Y:S01]  /*3960*/  FFMA R90, R92.reuse, R68, R183 ;  /* 0x000000445c5a7223 */ /* 0x044fe200000000b7 */
[----:B------:R-:W-:Y:S01]  /*3970*/  LDS.128 R112, [R19.X4+UR4+0x4420] ;  /* 0x0044200413707984 */ /* 0x000fe20008004c00 */
[----:B---3--:R-:W-:-:S02]  /*3980*/  FFMA R100, R92, R72, R191 ;  /* 0x000000485c647223 */ /* 0x008fc400000000bf */
[C---:B------:R-:W-:Y:S01]  /*3990*/  FFMA R103, R93.reuse, R69, R90 ;  /* 0x000000455d677223 */ /* 0x040fe2000000005a */
[----:B------:R-:W-:Y:S01]  /*39a0*/  LDS.128 R108, [R19.X4+UR4+0x30] ;  /* 0x00003004136c7984 */ /* 0x000fe20008004c00 */
[C---:B----4-:R-:W-:Y:S01]  /*39b0*/  FFMA R88, R92.reuse, R76, R187 ;  /* 0x0000004c5c587223 */ /* 0x050fe200000000bb */
[C---:B------:R-:W-:Y:S01]  /*39c0*/  FFMA R101, R93.reuse, R73, R100 ;  /* 0x000000495d657223 */ /* 0x040fe20000000064 */
[----:B------:R-:W-:Y:S02]  /*39d0*/  FFMA R92, R92, R80, R185 ;  /* 0x000000505c5c7223 */ /* 0x000fe400000000b9 */
[C---:B------:R-:W-:Y:S01]  /*39e0*/  FFMA R105, R93.reuse, R77, R88 ;  /* 0x0000004d5d697223 */ /* 0x040fe20000000058 */
[C---:B------:R-:W-:Y:S01]  /*39f0*/  FFMA R102, R94.reuse, R74, R101 ;  /* 0x0000004a5e667223 */ /* 0x040fe20000000065 */
[----:B------:R-:W2:Y:S01]  /*3a00*/  LDS.128 R88, [R19.X4+UR4+0x620] ;  /* 0x0006200413587984 */ /* 0x000ea20008004c00 */
        /* <DEDUP_REMOVED lines=15> */
[----:B------:R-:W-:Y:S01]  /*3b00*/  FFMA R85, R85, R77, R84 ;  /* 0x0000004d55557223 */ /* 0x000fe20000000054 */
[----:B------:R-:W3:Y:S01]  /*3b10*/  LDS.128 R92, [R19.X4+UR4+0x4020] ;  /* 0x00402004135c7984 */ /* 0x000ee20008004c00 */
[C---:B------:R-:W-:Y:S01]  /*3b20*/  FFMA R100, R86.reuse, R82, R103 ;  /* 0x0000005256647223 */ /* 0x040fe20000000067 */
[C---:B------:R-:W-:Y:S01]  /*3b30*/  FFMA R102, R86.reuse, R74, R101 ;  /* 0x0000004a56667223 */ /* 0x040fe20000000065 */
[C---:B------:R-:W-:Y:S01]  /*3b40*/  FFMA R84, R86.reuse, R78, R85 ;  /* 0x0000004e56547223 */ /* 0x040fe20000000055 */
[----:B------:R-:W-:Y:S01]  /*3b50*/  FFMA R86, R86, R70, R105 ;  /* 0x0000004656567223 */ /* 0x000fe20000000069 */
[C---:B------:R-:W-:Y:S01]  /*3b60*/  FFMA R181, R87.reuse, R83, R100 ;  /* 0x0000005357b57223 */ /* 0x040fe20000000064 */
[C---:B-1----:R-:W-:Y:S01]  /*3b70*/  FFMA R100, R96.reuse, R80, R175 ;  /* 0x0000005060647223 */ /* 0x042fe200000000af */
[C---:B------:R-:W-:Y:S01]  /*3b80*/  FFMA R195, R87.reuse, R75, R102 ;  /* 0x0000004b57c37223 */ /* 0x040fe20000000066 */
[C---:B------:R-:W-:Y:S01]  /*3b90*/  FFMA R187, R87.reuse, R79, R84 ;  /* 0x0000004f57bb7223 */ /* 0x040fe20000000054 */
[----:B------:R-:W-:Y:S01]  /*3ba0*/  FFMA R211, R87, R71, R86 ;  /* 0x0000004757d37223 */ /* 0x000fe20000000056 */
[C---:B------:R-:W-:Y:S01]  /*3bb0*/  FFMA R87, R97.reuse, R81, R100 ;  /* 0x0000005161577223 */ /* 0x040fe20000000064 */
[C---:B------:R-:W-:Y:S01]  /*3bc0*/  FFMA R86, R96.reuse, R72, R179 ;  /* 0x0000004860567223 */ /* 0x040fe200000000b3 */
[----:B------:R-:W1:Y:S01]  /*3bd0*/  LDS.128 R100, [R19.X4+UR4+0x4220] ;  /* 0x0042200413647984 */ /* 0x000e620008004c00 */
[C---:B------:R-:W-:Y:S01]  /*3be0*/  FFMA R84, R96.reuse, R68, R197 ;  /* 0x0000004460547223 */ /* 0x040fe200000000c5 */
[----:B------:R-:W-:Y:S01]  /*3bf0*/  FFMA R96, R96, R76, R193 ;  /* 0x0000004c60607223 */ /* 0x000fe200000000c1 */
[C---:B------:R-:W-:Y:S01]  /*3c00*/  FFMA R85, R97.reuse, R73, R86 ;  /* 0x0000004961557223 */ /* 0x040fe20000000056 */
[C---:B------:R-:W-:Y:S01]  /*3c10*/  FFMA R86, R98.reuse, R82, R87 ;  /* 0x0000005262567223 */ /* 0x040fe20000000057 */
[C---:B------:R-:W-:Y:S01]  /*3c20*/  FFMA R105, R97.reuse, R69, R84 ;  /* 0x0000004561697223 */ /* 0x040fe20000000054 */
[----:B------:R-:W-:Y:S01]  /*3c30*/  FFMA R97, R97, R77, R96 ;  /* 0x0000004d61617223 */ /* 0x000fe20000000060 */
[----:B------:R-:W-:Y:S01]  /*3c40*/  FFMA R96, R98, R74, R85 ;  /* 0x0000004a62607223 */ /* 0x000fe20000000055 */
[----:B------:R-:W-:-:S02]  /*3c50*/  FFMA R185, R99, R83, R86 ;  /* 0x0000005363b97223 */ /* 0x000fc40000000056 */
[----:B------:R-:W-:Y:S01]  /*3c60*/  FFMA R84, R98, R78, R97 ;  /* 0x0000004e62547223 */ /* 0x000fe20000000061 */
[C---:B------:R-:W-:Y:S01]  /*3c70*/  FFMA R189, R99.reuse, R75, R96 ;  /* 0x0000004b63bd7223 */ /* 0x040fe20000000060 */
[C---:B--2---:R-:W-:Y:S01]  /*3c80*/  FFMA R96, R88.reuse, R80, R131 ;  /* 0x0000005058607223 */ /* 0x044fe20000000083 */
        /* <DEDUP_REMOVED lines=15> */
[C---:B---3--:R-:W-:Y:S01]  /*3d80*/  FFMA R88, R92.reuse, R72, R129 ;  /* 0x000000485c587223 */ /* 0x048fe20000000081 */
[C---:B------:R-:W-:Y:S01]  /*3d90*/  FFMA R86, R92.reuse, R80, R139 ;  /* 0x000000505c567223 */ /* 0x040fe2000000008b */
[----:B------:R-:W-:Y:S01]  /*3da0*/  FFMA R84, R92, R76, R171 ;  /* 0x0000004c5c547223 */ /* 0x000fe200000000ab */
        /* <DEDUP_REMOVED lines=8> */
[----:B------:R-:W-:Y:S01]  /*3e30*/  FFMA R84, R94, R78, R89 ;  /* 0x0000004e5e547223 */ /* 0x000fe20000000059 */
[C---:B------:R-:W-:Y:S01]  /*3e40*/  FFMA R129, R95.reuse, R75, R86 ;  /* 0x0000004b5f817223 */ /* 0x040fe20000000056 */
[----:B------:R-:W-:Y:S01]  /*3e50*/  FFMA R137, R95, R83, R88 ;  /* 0x000000535f897223 */ /* 0x000fe20000000058 */
[----:B------:R-:W-:Y:S01]  /*3e60*/  FFMA R93, R93, R69, R92 ;  /* 0x000000455d5d7223 */ /* 0x000fe2000000005c */
[C---:B-1----:R-:W-:Y:S01]  /*3e70*/  FFMA R86, R100.reuse, R76, R201 ;  /* 0x0000004c64567223 */ /* 0x042fe200000000c9 */
[C---:B------:R-:W-:Y:S01]  /*3e80*/  FFMA R88, R100.reuse, R72, R165 ;  /* 0x0000004864587223 */ /* 0x040fe200000000a5 */
[----:B------:R-:W-:Y:S01]  /*3e90*/  FFMA R179, R95, R79, R84 ;  /* 0x0000004f5fb37223 */ /* 0x000fe20000000054 */
[----:B------:R-:W-:Y:S01]  /*3ea0*/  FFMA R84, R100, R68, R199 ;  /* 0x0000004464547223 */ /* 0x000fe200000000c7 */
[----:B------:R-:W-:Y:S01]  /*3eb0*/  FFMA R94, R94, R70, R93 ;  /* 0x000000465e5e7223 */ /* 0x000fe2000000005d */
[----:B------:R-:W-:Y:S01]  /*3ec0*/  FFMA R100, R100, R80, R173 ;  /* 0x0000005064647223 */ /* 0x000fe200000000ad */
[C---:B------:R-:W-:Y:S01]  /*3ed0*/  FFMA R87, R101.reuse, R77, R86 ;  /* 0x0000004d65577223 */ /* 0x040fe20000000056 */
[C---:B------:R-:W-:Y:S01]  /*3ee0*/  FFMA R85, R101.reuse, R73, R88 ;  /* 0x0000004965557223 */ /* 0x040fe20000000058 */
[C---:B------:R-:W-:Y:S01]  /*3ef0*/  FFMA R89, R101.reuse, R69, R84 ;  /* 0x0000004565597223 */ /* 0x040fe20000000054 */
[----:B------:R-:W-:Y:S01]  /*3f00*/  FFMA R101, R101, R81, R100 ;  /* 0x0000005165657223 */ /* 0x000fe20000000064 */
[----:B------:R-:W-:Y:S01]  /*3f10*/  FFMA R141, R95, R71, R94 ;  /* 0x000000475f8d7223 */ /* 0x000fe2000000005e */
[C---:B------:R-:W-:Y:S01]  /*3f20*/  FFMA R100, R102.reuse, R78, R87 ;  /* 0x0000004e66647223 */ /* 0x040fe20000000057 */
[C---:B------:R-:W-:Y:S01]  /*3f30*/  FFMA R118, R102.reuse, R74, R85 ;  /* 0x0000004a66767223 */ /* 0x040fe20000000055 */
[----:B------:R-:W1:Y:S01]  /*3f40*/  LDS.128 R92, [R21+0x230] ;  /* 0x00023000155c7984 */ /* 0x000e620000000c00 */
[C---:B------:R-:W-:Y:S01]  /*3f50*/  FFMA R116, R102.reuse, R70, R89 ;  /* 0x0000004666747223 */ /* 0x040fe20000000059 */
[-C--:B------:R-:W-:Y:S01]  /*3f60*/  FFMA R133, R91, R79.reuse, R90 ;  /* 0x0000004f5b857223 */ /* 0x080fe2000000005a */
[----:B------:R-:W-:Y:S01]  /*3f70*/  FFMA R102, R102, R82, R101 ;  /* 0x0000005266667223 */ /* 0x000fe20000000065 */
[----:B------:R-:W3:Y:S01]  /*3f80*/  LDS.128 R84, [R21+0x30] ;  /* 0x0000300015547984 */ /* 0x000ee20000000c00 */
[C---:B------:R-:W-:Y:S01]  /*3f90*/  FFMA R171, R103.reuse, R79, R100 ;  /* 0x0000004f67ab7223 */ /* 0x040fe20000000064 */
[C---:B------:R-:W-:Y:S01]  /*3fa0*/  FFMA R100, R112.reuse, R76, R143 ;  /* 0x0000004c70647223 */ /* 0x040fe2000000008f */
[C---:B------:R-:W-:Y:S01]  /*3fb0*/  FFMA R165, R103.reuse, R83, R102 ;  /* 0x0000005367a57223 */ /* 0x040fe20000000066 */
[----:B------:R-:W4:Y:S01]  /*3fc0*/  LDS.128 R88, [R21+0x430] ;  /* 0x0004300015587984 */ /* 0x000f220000000c00 */
[C---:B------:R-:W-:Y:S01]  /*3fd0*/  FFMA R102, R112.reuse, R80, R125 ;  /* 0x0000005070667223 */ /* 0x040fe2000000007d */
[C---:B------:R-:W-:Y:S01]  /*3fe0*/  FFMA R131, R103.reuse, R71, R116 ;  /* 0x0000004767837223 */ /* 0x040fe20000000074 */
[C---:B------:R-:W-:Y:S01]  /*3ff0*/  FFMA R116, R112.reuse, R72, R23 ;  /* 0x0000004870747223 */ /* 0x040fe20000000017 */
[----:B------:R-:W-:Y:S01]  /*4000*/  FFMA R139, R103, R75, R118 ;  /* 0x0000004b678b7223 */ /* 0x000fe20000000076 */
[C---:B------:R-:W-:Y:S01]  /*4010*/  FFMA R23, R113.reuse, R81, R102 ;  /* 0x0000005171177223 */ /* 0x040fe20000000066 */
[----:B------:R-:W-:Y:S01]  /*4020*/  FFMA R119, R113, R77, R100 ;  /* 0x0000004d71777223 */ /* 0x000fe20000000064 */
[----:B------:R-:W-:Y:S01]  /*4030*/  FFMA R193, R99, R71, R98 ;  /* 0x0000004763c17223 */ /* 0x000fe20000000062 */
[----:B------:R-:W4:Y:S01]  /*4040*/  LDS.128 R100, [R19.X4+UR4+0x230] ;  /* 0x0002300413647984 */ /* 0x000f220008004c00 */
[----:B------:R-:W-:Y:S01]  /*4050*/  FFMA R112, R112, R68, R135 ;  /* 0x0000004470707223 */ /* 0x000fe20000000087 */
[C---:B------:R-:W-:Y:S01]  /*4060*/  FFMA R117, R113.reuse, R73, R116 ;  /* 0x0000004971757223 */ /* 0x040fe20000000074 */
[C---:B------:R-:W-:Y:S01]  /*4070*/  FFMA R118, R114.reuse, R82, R23 ;  /* 0x0000005272767223 */ /* 0x040fe20000000017 */
[----:B------:R-:W4:Y:S01]  /*4080*/  LDS.128 R96, [R21+0x630] ;  /* 0x0006300015607984 */ /* 0x000f220000000c00 */
[----:B------:R-:W-:Y:S01]  /*4090*/  FFMA R113, R113, R69, R112 ;  /* 0x0000004571717223 */ /* 0x000fe20000000070 */
[----:B------:R-:W-:Y:S01]  /*40a0*/  FFMA R116, R114, R74, R117 ;  /* 0x0000004a72747223 */ /* 0x000fe20000000075 */
[----:B--2---:R-:W-:Y:S01]  /*40b0*/  FFMA R68, R104, R68, R167 ;  /* 0x0000004468447223 */ /* 0x004fe200000000a7 */
[C---:B------:R-:W-:Y:S01]  /*40c0*/  FFMA R23, R115.reuse, R83, R118 ;  /* 0x0000005373177223 */ /* 0x040fe20000000076 */
[C---:B------:R-:W-:Y:S01]  /*40d0*/  FFMA R112, R114.reuse, R70, R113 ;  /* 0x0000004672707223 */ /* 0x040fe20000000071 */
[----:B------:R-:W-:Y:S01]  /*40e0*/  FFMA R114, R114, R78, R119 ;  /* 0x0000004e72727223 */ /* 0x000fe20000000077 */
[----:B------:R-:W-:Y:S01]  /*40f0*/  FFMA R119, R115, R75, R116 ;  /* 0x0000004b73777223 */ /* 0x000fe20000000074 */
[----:B------:R-:W-:Y:S01]  /*4100*/  FFMA R69, R105, R69, R68 ;  /* 0x0000004569457223 */ /* 0x000fe20000000044 */
[C---:B------:R-:W-:Y:S01]  /*4110*/  FFMA R117, R115.reuse, R71, R112 ;  /* 0x0000004773757223 */ /* 0x040fe20000000070 */
[----:B------:R-:W-:Y:S01]  /*4120*/  FFMA R121, R115, R79, R114 ;  /* 0x0000004f73797223 */ /* 0x000fe20000000072 */
[----:B------:R-:W-:Y:S01]  /*4130*/  FFMA R72, R104, R72, R123 ;  /* 0x0000004868487223 */ /* 0x000fe2000000007b */
[----:B------:R-:W2:Y:S01]  /*4140*/  LDS.128 R112, [R19.X4+UR4+0x430] ;  /* 0x0004300413707984 */ /* 0x000ea20008004c00 */
[----:B------:R-:W-:Y:S01]  /*4150*/  FFMA R70, R106, R70, R69 ;  /* 0x000000466a467223 */ /* 0x000fe20000000045 */
[C---:B------:R-:W-:Y:S01]  /*4160*/  FFMA R76, R104.reuse, R76, R203 ;  /* 0x0000004c684c7223 */ /* 0x040fe200000000cb */
[----:B------:R-:W-:Y:S01]  /*4170*/  FFMA R73, R105, R73, R72 ;  /* 0x0000004969497223 */ /* 0x000fe20000000048 */
[----:B------:R-:W-:Y:S01]  /*4180*/  FFMA R80, R104, R80, R127 ;  /* 0x0000005068507223 */ /* 0x000fe2000000007f */
[----:B------:R-:W-:Y:S01]  /*4190*/  FFMA R127, R107, R71, R70 ;  /* 0x000000476b7f7223 */ /* 0x000fe20000000046 */
[C---:B------:R-:W-:Y:S01]  /*41a0*/  FFMA R77, R105.reuse, R77, R76 ;  /* 0x0000004d694d7223 */ /* 0x040fe2000000004c */
[----:B------:R-:W-:Y:S01]  /*41b0*/  FFMA R74, R106, R74, R73 ;  /* 0x0000004a6a4a7223 */ /* 0x000fe20000000049 */
[----:B-1----:R-:W-:Y:S01]  /*41c0*/  FFMA R68, R108, R92, R205 ;  /* 0x0000005c6c447223 */ /* 0x002fe200000000cd */
[----:B------:R-:W-:Y:S01]  /*41d0*/  FFMA R81, R105, R81, R80 ;  /* 0x0000005169517223 */ /* 0x000fe20000000050 */
[----:B------:R-:W-:Y:S01]  /*41e0*/  FFMA R78, R106, R78, R77 ;  /* 0x0000004e6a4e7223 */ /* 0x000fe2000000004d */
[----:B------:R-:W-:Y:S01]  /*41f0*/  FFMA R123, R107, R75, R74 ;  /* 0x0000004b6b7b7223 */ /* 0x000fe2000000004a */
[----:B---3--:R-:W-:Y:S01]  /*4200*/  FFMA R70, R108, R84, R207 ;  /* 0x000000546c467223 */ /* 0x008fe200000000cf */
[----:B------:R-:W-:Y:S01]  /*4210*/  FFMA R77, R109, R93, R68 ;  /* 0x0000005d6d4d7223 */ /* 0x000fe20000000044 */
[----:B------:R-:W-:Y:S01]  /*4220*/  FFMA R82, R106, R82, R81 ;  /* 0x000000526a527223 */ /* 0x000fe20000000051 */
[----:B------:R-:W-:Y:S01]  /*4230*/  FFMA R135, R107, R79, R78 ;  /* 0x0000004f6b877223 */ /* 0x000fe2000000004e */
[----:B----4-:R-:W-:Y:S01]  /*4240*/  FFMA R72, R108, R88, R191 ;  /* 0x000000586c487223 */ /* 0x010fe200000000bf */
[C---:B------:R-:W-:Y:S01]  /*4250*/  FFMA R75, R109.reuse, R85, R70 ;  /* 0x000000556d4b7223 */ /* 0x040fe20000000046 */
[C---:B------:R-:W-:Y:S01]  /*4260*/  FFMA R74, R110.reuse, R94, R77 ;  /* 0x0000005e6e4a7223 */ /* 0x040fe2000000004d */
[----:B------:R-:W1:Y:S01]  /*4270*/  LDS.128 R68, [R19.X4+UR4+0x630] ;  /* 0x0006300413447984 */ /* 0x000e620008004c00 */
[----:B------:R-:W-:Y:S01]  /*4280*/  FFMA R73, R109, R89, R72 ;  /* 0x000000596d497223 */ /* 0x000fe20000000048 */
[C---:B------:R-:W-:Y:S01]  /*4290*/  FFMA R72, R110.reuse, R86, R75 ;  /* 0x000000566e487223 */ /* 0x040fe2000000004b */
[----:B------:R-:W-:Y:S01]  /*42a0*/  FFMA R167, R111, R95, R74 ;  /* 0x0000005f6fa77223 */ /* 0x000fe2000000004a */
[----:B------:R-:W-:Y:S01]  /*42b0*/  FFMA R125, R107, R83, R82 ;  /* 0x000000536b7d7223 */ /* 0x000fe20000000052 */
        /* <DEDUP_REMOVED lines=21> */
[C---:B--2---:R-:W-:Y:S01]  /*4410*/  FFMA R78, R112.reuse, R88, R189 ;  /* 0x00000058704e7223 */ /* 0x044fe200000000bd */
[C---:B------:R-:W-:Y:S01]  /*4420*/  FFMA R80, R112.reuse, R96, R185 ;  /* 0x0000006070507223 */ /* 0x040fe200000000b9 */
[C---:B------:R-:W-:Y:S01]  /*4430*/  FFMA R76, R112.reuse, R84, R193 ;  /* 0x00000054704c7223 */ /* 0x040fe200000000c1 */
[----:B------:R-:W-:Y:S01]  /*4440*/  FFMA R112, R112, R92, R183 ;  /* 0x0000005c70707223 */ /* 0x000fe200000000b7 */
[----:B------:R-:W2:Y:S01]  /*4450*/  LDS.128 R100, [R19.X4+UR4+0x4230] ;  /* 0x0042300413647984 */ /* 0x000ea20008004c00 */
[C---:B------:R-:W-:Y:S01]  /*4460*/  FFMA R77, R113.reuse, R89, R78 ;  /* 0x00000059714d7223 */ /* 0x040fe2000000004e */
[C---:B------:R-:W-:Y:S01]  /*4470*/  FFMA R79, R113.reuse, R97, R80 ;  /* 0x00000061714f7223 */ /* 0x040fe20000000050 */
[C---:B------:R-:W-:Y:S01]  /*4480*/  FFMA R81, R113.reuse, R85, R76 ;  /* 0x0000005571517223 */ /* 0x040fe2000000004c */
[----:B------:R-:W-:Y:S01]  /*4490*/  FFMA R113, R113, R93, R112 ;  /* 0x0000005d71717223 */ /* 0x000fe20000000070 */
[C---:B------:R-:W-:Y:S01]  /*44a0*/  FFMA R80, R114.reuse, R90, R77 ;  /* 0x0000005a72507223 */ /* 0x040fe2000000004d */
[C---:B------:R-:W-:Y:S01]  /*44b0*/  FFMA R78, R114.reuse, R98, R79 ;  /* 0x00000062724e7223 */ /* 0x040fe2000000004f */
[----:B------:R-:W-:Y:S01]  /*44c0*/  LDS.128 R104, [R19.X4+UR4+0x4630] ;  /* 0x0046300413687984 */ /* 0x000fe20008004c00 */
[C---:B------:R-:W-:Y:S01]  /*44d0*/  FFMA R76, R114.reuse, R94, R113 ;  /* 0x0000005e724c7223 */ /* 0x040fe20000000071 */
[----:B------:R-:W-:Y:S01]  /*44e0*/  FFMA R114, R114, R86, R81 ;  /* 0x0000005672727223 */ /* 0x000fe20000000051 */
[C---:B------:R-:W-:Y:S01]  /*44f0*/  FFMA R183, R115.reuse, R99, R78 ;  /* 0x0000006373b77223 */ /* 0x040fe2000000004e */
[C---:B------:R-:W-:Y:S01]  /*4500*/  FFMA R189, R115.reuse, R91, R80 ;  /* 0x0000005b73bd7223 */ /* 0x040fe20000000050 */
[C---:B------:R-:W-:Y:S01]  /*4510*/  FFMA R185, R115.reuse, R95, R76 ;  /* 0x0000005f73b97223 */ /* 0x040fe2000000004c */
[C---:B-1----:R-:W-:Y:S01]  /*4520*/  FFMA R76, R68.reuse, R84, R177 ;  /* 0x00000054444c7223 */ /* 0x042fe200000000b1 */
        /* <DEDUP_REMOVED lines=31> */
[C---:B--2---:R-:W-:Y:S01]  /*4720*/  FFMA R70, R100.reuse, R92, R171 ;  /* 0x0000005c64467223 */ /* 0x044fe200000000ab */
[C---:B------:R-:W-:Y:S01]  /*4730*/  FFMA R72, R100.reuse, R88, R139 ;  /* 0x0000005864487223 */ /* 0x040fe2000000008b */
[----:B------:R-:W-:Y:S01]  /*4740*/  FFMA R179, R75, R95, R68 ;  /* 0x0000005f4bb37223 */ /* 0x000fe20000000044 */
[----:B------:R-:W-:Y:S01]  /*4750*/  FFMA R68, R100, R84, R131 ;  /* 0x0000005464447223 */ /* 0x000fe20000000083 */
[----:B------:R-:W-:Y:S01]  /*4760*/  FFMA R110, R110, R98, R109 ;  /* 0x000000626e6e7223 */ /* 0x000fe2000000006d */
[----:B------:R-:W-:Y:S01]  /*4770*/  FFMA R100, R100, R96, R165 ;  /* 0x0000006064647223 */ /* 0x000fe200000000a5 */
[C---:B------:R-:W-:Y:S01]  /*4780*/  FFMA R71, R101.reuse, R93, R70 ;  /* 0x0000005d65477223 */ /* 0x040fe20000000046 */
[C---:B------:R-:W-:Y:S01]  /*4790*/  FFMA R69, R101.reuse, R89, R72 ;  /* 0x0000005965457223 */ /* 0x040fe20000000048 */
[----:B------:R-:W-:Y:S01]  /*47a0*/  FFMA R74, R74, R86, R73 ;  /* 0x000000564a4a7223 */ /* 0x000fe20000000049 */
[C---:B------:R-:W-:Y:S01]  /*47b0*/  FFMA R73, R101.reuse, R85, R68 ;  /* 0x0000005565497223 */ /* 0x040fe20000000044 */
[----:B------:R-:W-:Y:S01]  /*47c0*/  FFMA R101, R101, R97, R100 ;  /* 0x0000006165657223 */ /* 0x000fe20000000064 */
[----:B------:R-:W-:Y:S01]  /*47d0*/  FFMA R191, R111, R99, R110 ;  /* 0x000000636fbf7223 */ /* 0x000fe2000000006e */
[C---:B------:R-:W-:Y:S01]  /*47e0*/  FFMA R100, R102.reuse, R94, R71 ;  /* 0x0000005e66647223 */ /* 0x040fe20000000047 */
[C---:B------:R-:W-:Y:S01]  /*47f0*/  FFMA R118, R102.reuse, R90, R69 ;  /* 0x0000005a66767223 */ /* 0x040fe20000000045 */
[----:B------:R-:W-:Y:S01]  /*4800*/  LDS.128 R108, [R19.X4+UR4+0x40] ;  /* 0x00004004136c7984 */ /* 0x000fe20008004c00 */
[C---:B------:R-:W-:Y:S01]  /*4810*/  FFMA R116, R102.reuse, R86, R73 ;  /* 0x0000005666747223 */ /* 0x040fe20000000049 */
[----:B------:R-:W-:Y:S01]  /*4820*/  FFMA R199, R75, R87, R74 ;  /* 0x000000574bc77223 */ /* 0x000fe2000000004a */
[----:B------:R-:W-:Y:S01]  /*4830*/  FFMA R102, R102, R98, R101 ;  /* 0x0000006266667223 */ /* 0x000fe20000000065 */
[----:B------:R-:W2:Y:S01]  /*4840*/  LDS.128 R68, [R21+0x40] ;  /* 0x0000400015447984 */ /* 0x000ea20000000c00 */
[C---:B------:R-:W-:Y:S01]  /*4850*/  FFMA R165, R103.reuse, R95, R100 ;  /* 0x0000005f67a57223 */ /* 0x040fe20000000064 */
[C---:B-1----:R-:W-:Y:S01]  /*4860*/  FFMA R100, R112.reuse, R92, R121 ;  /* 0x0000005c70647223 */ /* 0x042fe20000000079 */
[C---:B------:R-:W-:Y:S01]  /*4870*/  FFMA R139, R103.reuse, R99, R102 ;  /* 0x00000063678b7223 */ /* 0x040fe20000000066 */
[----:B------:R-:W1:Y:S01]  /*4880*/  LDS.128 R76, [R21+0x240] ;  /* 0x00024000154c7984 */ /* 0x000e620000000c00 */
[C---:B------:R-:W-:Y:S01]  /*4890*/  FFMA R102, R112.reuse, R96, R23 ;  /* 0x0000006070667223 */ /* 0x040fe20000000017 */
[C---:B------:R-:W-:Y:S01]  /*48a0*/  FFMA R141, R103.reuse, R87, R116 ;  /* 0x00000057678d7223 */ /* 0x040fe20000000074 */
[C---:B------:R-:W-:Y:S01]  /*48b0*/  FFMA R116, R112.reuse, R88, R119 ;  /* 0x0000005870747223 */ /* 0x040fe20000000077 */
[----:B------:R-:W3:Y:S01]  /*48c0*/  LDS.128 R72, [R21+0x440] ;  /* 0x0004400015487984 */ /* 0x000ee20000000c00 */
[----:B------:R-:W-:Y:S01]  /*48d0*/  FFMA R131, R103, R91, R118 ;  /* 0x0000005b67837223 */ /* 0x000fe20000000076 */
[C---:B------:R-:W-:Y:S01]  /*48e0*/  FFMA R23, R113.reuse, R97, R102 ;  /* 0x0000006171177223 */ /* 0x040fe20000000066 */
[C---:B------:R-:W-:Y:S01]  /*48f0*/  FFMA R119, R113.reuse, R93, R100 ;  /* 0x0000005d71777223 */ /* 0x040fe20000000064 */
[----:B------:R-:W4:Y:S01]  /*4900*/  LDS.128 R80, [R21+0x640] ;  /* 0x0006400015507984 */ /* 0x000f220000000c00 */
[----:B------:R-:W-:Y:S01]  /*4910*/  FFMA R112, R112, R84, R117 ;  /* 0x0000005470707223 */ /* 0x000fe20000000075 */
[C---:B------:R-:W-:Y:S01]  /*4920*/  FFMA R117, R113.reuse, R89, R116 ;  /* 0x0000005971757223 */ /* 0x040fe20000000074 */
[C---:B------:R-:W-:Y:S01]  /*4930*/  FFMA R118, R114.reuse, R98, R23 ;  /* 0x0000006272767223 */ /* 0x040fe20000000017 */
[----:B------:R-:W4:Y:S01]  /*4940*/  LDS.128 R100, [R19.X4+UR4+0x240] ;  /* 0x0002400413647984 */ /* 0x000f220008004c00 */
[-C--:B------:R-:W-:Y:S01]  /*4950*/  FFMA R113, R113, R85.reuse, R112 ;  /* 0x0000005571717223 */ /* 0x080fe20000000070 */
[----:B------:R-:W-:Y:S01]  /*4960*/  FFMA R116, R114, R90, R117 ;  /* 0x0000005a72747223 */ /* 0x000fe20000000075 */
[C---:B------:R-:W-:Y:S01]  /*4970*/  FFMA R84, R104.reuse, R84, R127 ;  /* 0x0000005468547223 */ /* 0x040fe2000000007f */
[----:B------:R-:W-:Y:S01]  /*4980*/  FFMA R88, R104, R88, R123 ;  /* 0x0000005868587223 */ /* 0x000fe2000000007b */
[C---:B------:R-:W-:Y:S01]  /*4990*/  FFMA R112, R114.reuse, R86, R113 ;  /* 0x0000005672707223 */ /* 0x040fe20000000071 */
[----:B------:R-:W-:Y:S01]  /*49a0*/  FFMA R114, R114, R94, R119 ;  /* 0x0000005e72727223 */ /* 0x000fe20000000077 */
[----:B------:R-:W-:Y:S01]  /*49b0*/  FFMA R85, R105, R85, R84 ;  /* 0x0000005569557223 */ /* 0x000fe20000000054 */
[C---:B------:R-:W-:Y:S01]  /*49c0*/  FFMA R117, R115.reuse, R91, R116 ;  /* 0x0000005b73757223 */ /* 0x040fe20000000074 */
[C---:B------:R-:W-:Y:S01]  /*49d0*/  FFMA R119, R115.reuse, R99, R118 ;  /* 0x0000006373777223 */ /* 0x040fe20000000076 */
[C---:B------:R-:W-:Y:S01]  /*49e0*/  FFMA R23, R115.reuse, R87, R112 ;  /* 0x0000005773177223 */ /* 0x040fe20000000070 */
[----:B------:R-:W-:Y:S01]  /*49f0*/  FFMA R121, R115, R95, R114 ;  /* 0x0000005f73797223 */ /* 0x000fe20000000072 */
[----:B------:R-:W-:Y:S01]  /*4a00*/  FFMA R86, R106, R86, R85 ;  /* 0x000000566a567223 */ /* 0x000fe20000000055 */
[----:B------:R-:W4:Y:S01]  /*4a10*/  LDS.128 R112, [R19.X4+UR4+0x440] ;  /* 0x0004400413707984 */ /* 0x000f220008004c00 */
[C---:B------:R-:W-:Y:S01]  /*4a20*/  FFMA R92, R104.reuse, R92, R135 ;  /* 0x0000005c685c7223 */ /* 0x040fe20000000087 */
[----:B------:R-:W-:Y:S01]  /*4a30*/  FFMA R89, R105, R89, R88 ;  /* 0x0000005969597223 */ /* 0x000fe20000000058 */
[----:B------:R-:W-:Y:S01]  /*4a40*/  FFMA R127, R107, R87, R86 ;  /* 0x000000576b7f7223 */ /* 0x000fe20000000056 */
[----:B------:R-:W-:Y:S01]  /*4a50*/  FFMA R96, R104, R96, R125 ;  /* 0x0000006068607223 */ /* 0x000fe2000000007d */
[----:B------:R-:W-:Y:S01]  /*4a60*/  FFMA R93, R105, R93, R92 ;  /* 0x0000005d695d7223 */ /* 0x000fe2000000005c */
[----:B------:R-:W-:-:S02]  /*4a70*/  FFMA R90, R106, R90, R89 ;  /* 0x0000005a6a5a7223 */ /* 0x000fc40000000059 */
[----:B------:R-:W-:Y:S01]  /*4a80*/  FFMA R97, R105, R97, R96 ;  /* 0x0000006169617223 */ /* 0x000fe20000000060 */
[----:B------:R-:W-:Y:S01]  /*4a90*/  FFMA R94, R106, R94, R93 ;  /* 0x0000005e6a5e7223 */ /* 0x000fe2000000005d */
[C---:B------:R-:W-:Y:S01]  /*4aa0*/  FFMA R123, R107.reuse, R91, R90 ;  /* 0x0000005b6b7b7223 */ /* 0x040fe2000000005a */
[----:B--2---:R-:W-:Y:S01]  /*4ab0*/  FFMA R86, R108, R68, R143 ;  /* 0x000000446c567223 */ /* 0x004fe2000000008f */
[----:B------:R-:W-:Y:S01]  /*4ac0*/  FFMA R98, R106, R98, R97 ;  /* 0x000000626a627223 */ /* 0x000fe20000000061 */
[----:B------:R-:W-:Y:S01]  /*4ad0*/  FFMA R135, R107, R95, R94 ;  /* 0x0000005f6b877223 */ /* 0x000fe2000000005e */
[C---:B-1----:R-:W-:Y:S01]  /*4ae0*/  FFMA R84, R108.reuse, R76, R167 ;  /* 0x0000004c6c547223 */ /* 0x042fe200000000a7 */
[----:B------:R-:W-:Y:S01]  /*4af0*/  FFMA R91, R109, R69, R86 ;  /* 0x000000456d5b7223 */ /* 0x000fe20000000056 */
[----:B------:R-:W-:Y:S01]  /*4b00*/  FFMA R125, R107, R99, R98 ;  /* 0x000000636b7d7223 */ /* 0x000fe20000000062 */
[----:B---3--:R-:W-:Y:S01]  /*4b10*/  FFMA R88, R108, R72, R173 ;  /* 0x000000486c587223 */ /* 0x008fe200000000ad */
[C---:B------:R-:W-:Y:S01]  /*4b20*/  FFMA R93, R109.reuse, R77, R84 ;  /* 0x0000004d6d5d7223 */ /* 0x040fe20000000054 */
[C---:B------:R-:W-:Y:S01]  /*4b30*/  FFMA R90, R110.reuse, R70, R91 ;  /* 0x000000466e5a7223 */ /* 0x040fe2000000005b */
[----:B------:R-:W1:Y:S01]  /*4b40*/  LDS.128 R84, [R19.X4+UR4+0x640] ;  /* 0x0006400413547984 */ /* 0x000e620008004c00 */
[----:B------:R-:W-:Y:S01]  /*4b50*/  FFMA R89, R109, R73, R88 ;  /* 0x000000496d597223 */ /* 0x000fe20000000058 */
[----:B------:R-:W-:Y:S01]  /*4b60*/  FFMA R88, R110, R78, R93 ;  /* 0x0000004e6e587223 */ /* 0x000fe2000000005d */
[C---:B------:R-:W-:Y:S01]  /*4b70*/  FFMA R167, R111.reuse, R71, R90 ;  /* 0x000000476fa77223 */ /* 0x040fe2000000005a */
[----:B----4-:R-:W-:Y:S01]  /*4b80*/  FFMA R108, R108, R80, R191 ;  /* 0x000000506c6c7223 */ /* 0x010fe200000000bf */
        /* <DEDUP_REMOVED lines=52> */
[C---:B--2---:R-:W-:Y:S01]  /*4ed0*/  FFMA R92, R88.reuse, R72, R129 ;  /* 0x00000048585c7223 */ /* 0x044fe20000000081 */
        /* <DEDUP_REMOVED lines=16> */
[C---:B---3--:R-:W-:Y:S01]  /*4fe0*/  FFMA R86, R100.reuse, R76, R165 ;  /* 0x0000004c64567223 */ /* 0x048fe200000000a5 */
[----:B------:R-:W-:Y:S01]  /*4ff0*/  FFMA R88, R100, R72, R131 ;  /* 0x0000004864587223 */ /* 0x000fe20000000083 */
[----:B------:R-:W-:Y:S01]  /*5000*/  FFMA R197, R91, R71, R84 ;  /* 0x000000475bc57223 */ /* 0x000fe20000000054 */
[----:B------:R-:W-:Y:S01]  /*5010*/  FFMA R110, R110, R82, R109 ;  /* 0x000000526e6e7223 */ /* 0x000fe2000000006d */
[C---:B------:R-:W-:Y:S01]  /*5020*/  FFMA R84, R100.reuse, R68, R141 ;  /* 0x0000004464547223 */ /* 0x040fe2000000008d */
[C---:B------:R-:W-:Y:S01]  /*5030*/  FFMA R87, R101.reuse, R77, R86 ;  /* 0x0000004d65577223 */ /* 0x040fe20000000056 */
[C---:B------:R-:W-:Y:S01]  /*5040*/  FFMA R85, R101.reuse, R73, R88 ;  /* 0x0000004965557223 */ /* 0x040fe20000000058 */
[----:B------:R-:W-:Y:S01]  /*5050*/  FFMA R100, R100, R80, R139 ;  /* 0x0000005064647223 */ /* 0x000fe2000000008b */
[-C--:B------:R-:W-:Y:S01]  /*5060*/  FFMA R90, R90, R78.reuse, R89 ;  /* 0x0000004e5a5a7223 */ /* 0x080fe20000000059 */
[----:B------:R-:W-:Y:S01]  /*5070*/  FFMA R89, R101, R69, R84 ;  /* 0x0000004565597223 */ /* 0x000fe20000000054 */
        /* <DEDUP_REMOVED lines=8> */
[----:B------:R-:W3:Y:S01]  /*5100*/  LDS.128 R84, [R21+0x250] ;  /* 0x0002500015547984 */ /* 0x000ee20000000c00 */
[C---:B------:R-:W-:Y:S01]  /*5110*/  FFMA R165, R103.reuse, R71, R100 ;  /* 0x0000004767a57223 */ /* 0x040fe20000000064 */
[C---:B-1----:R-:W-:Y:S01]  /*5120*/  FFMA R100, R112.reuse, R76, R121 ;  /* 0x0000004c70647223 */ /* 0x042fe20000000079 */
[C---:B------:R-:W-:Y:S01]  /*5130*/  FFMA R131, R103.reuse, R83, R102 ;  /* 0x0000005367837223 */ /* 0x040fe20000000066 */
[----:B------:R-:W1:Y:S01]  /*5140*/  LDS.128 R92, [R21+0x50] ;  /* 0x00005000155c7984 */ /* 0x000e620000000c00 */
[C---:B------:R-:W-:Y:S01]  /*5150*/  FFMA R102, R112.reuse, R80, R119 ;  /* 0x0000005070667223 */ /* 0x040fe20000000077 */
[C---:B------:R-:W-:Y:S01]  /*5160*/  FFMA R139, R103.reuse, R79, R116 ;  /* 0x0000004f678b7223 */ /* 0x040fe20000000074 */
[C---:B------:R-:W-:Y:S01]  /*5170*/  FFMA R116, R112.reuse, R72, R117 ;  /* 0x0000004870747223 */ /* 0x040fe20000000075 */
[----:B------:R-:W4:Y:S01]  /*5180*/  LDS.128 R88, [R21+0x450] ;  /* 0x0004500015587984 */ /* 0x000f220000000c00 */
[----:B------:R-:W-:Y:S01]  /*5190*/  FFMA R112, R112, R68, R23 ;  /* 0x0000004470707223 */ /* 0x000fe20000000017 */
[----:B------:R-:W-:Y:S01]  /*51a0*/  FFMA R141, R103, R75, R118 ;  /* 0x0000004b678d7223 */ /* 0x000fe20000000076 */
[C---:B------:R-:W-:Y:S01]  /*51b0*/  FFMA R23, R113.reuse, R81, R102 ;  /* 0x0000005171177223 */ /* 0x040fe20000000066 */
[C---:B------:R-:W-:Y:S01]  /*51c0*/  FFMA R119, R113.reuse, R77, R100 ;  /* 0x0000004d71777223 */ /* 0x040fe20000000064 */
[----:B------:R-:W-:Y:S01]  /*51d0*/  LDS.128 R96, [R21+0x650] ;  /* 0x0006500015607984 */ /* 0x000fe20000000c00 */
[C---:B------:R-:W-:Y:S01]  /*51e0*/  FFMA R117, R113.reuse, R73, R116 ;  /* 0x0000004971757223 */ /* 0x040fe20000000074 */
[----:B------:R-:W-:Y:S01]  /*51f0*/  FFMA R113, R113, R69, R112 ;  /* 0x0000004571717223 */ /* 0x000fe20000000070 */
[C---:B------:R-:W-:Y:S01]  /*5200*/  FFMA R118, R114.reuse, R82, R23 ;  /* 0x0000005272767223 */ /* 0x040fe20000000017 */
[----:B------:R-:W4:Y:S01]  /*5210*/  LDS.128 R100, [R19.X4+UR4+0x250] ;  /* 0x0002500413647984 */ /* 0x000f220008004c00 */
[C---:B------:R-:W-:Y:S01]  /*5220*/  FFMA R116, R114.reuse, R74, R117 ;  /* 0x0000004a72747223 */ /* 0x040fe20000000075 */
[C---:B------:R-:W-:Y:S01]  /*5230*/  FFMA R112, R114.reuse, R78, R119 ;  /* 0x0000004e72707223 */ /* 0x040fe20000000077 */
[----:B------:R-:W-:Y:S01]  /*5240*/  FFMA R114, R114, R70, R113 ;  /* 0x0000004672727223 */ /* 0x000fe20000000071 */
[C---:B--2---:R-:W-:Y:S01]  /*5250*/  FFMA R68, R104.reuse, R68, R127 ;  /* 0x0000004468447223 */ /* 0x044fe2000000007f */
        /* <DEDUP_REMOVED lines=15> */
[----:B------:R-:W-:-:S02]  /*5350*/  FFMA R78, R106, R78, R77 ;  /* 0x0000004e6a4e7223 */ /* 0x000fc4000000004d */
[C---:B------:R-:W-:Y:S01]  /*5360*/  FFMA R123, R107.reuse, R75, R74 ;  /* 0x0000004b6b7b7223 */ /* 0x040fe2000000004a */
[----:B---3--:R-:W-:Y:S01]  /*5370*/  FFMA R70, R108, R84, R143 ;  /* 0x000000546c467223 */ /* 0x008fe2000000008f */
[----:B------:R-:W-:Y:S01]  /*5380*/  FFMA R82, R106, R82, R81 ;  /* 0x000000526a527223 */ /* 0x000fe20000000051 */
[----:B------:R-:W-:Y:S01]  /*5390*/  FFMA R127, R107, R79, R78 ;  /* 0x0000004f6b7f7223 */ /* 0x000fe2000000004e */
[C---:B-1----:R-:W-:Y:S01]  /*53a0*/  FFMA R68, R108.reuse, R92, R167 ;  /* 0x0000005c6c447223 */ /* 0x042fe200000000a7 */
[----:B------:R-:W-:Y:S01]  /*53b0*/  FFMA R75, R109, R85, R70 ;  /* 0x000000556d4b7223 */ /* 0x000fe20000000046 */
[----:B------:R-:W-:Y:S01]  /*53c0*/  FFMA R125, R107, R83, R82 ;  /* 0x000000536b7d7223 */ /* 0x000fe20000000052 */
[----:B----4-:R-:W-:Y:S01]  /*53d0*/  FFMA R72, R108, R88, R171 ;  /* 0x000000586c487223 */ /* 0x010fe200000000ab */
[C---:B------:R-:W-:Y:S01]  /*53e0*/  FFMA R77, R109.reuse, R93, R68 ;  /* 0x0000005d6d4d7223 */ /* 0x040fe20000000044 */
[----:B------:R-:W-:Y:S02]  /*53f0*/  LDS.128 R104, [R19.X4+UR4+0x4650] ;  /* 0x0046500413687984 */ /* 0x000fe40008004c00 */
[----:B------:R-:W-:Y:S01]  /*5400*/  FFMA R73, R109, R89, R72 ;  /* 0x000000596d497223 */ /* 0x000fe20000000048 */
[C---:B------:R-:W-:Y:S01]  /*5410*/  FFMA R72, R110.reuse, R86, R75 ;  /* 0x000000566e487223 */ /* 0x040fe2000000004b */
[----:B------:R-:W1:Y:S01]  /*5420*/  LDS.128 R68, [R19.X4+UR4+0x650] ;  /* 0x0006500413447984 */ /* 0x000e620008004c00 */
        /* <DEDUP_REMOVED lines=117> */
[----:B------:R-:W4:Y:S01]  /*5b80*/  LDS.128 R112, [R19.X4+UR4+0x460] ;  /* 0x0004600413707984 */ /* 0x000f220008004c00 */
        /* <DEDUP_REMOVED lines=25> */
[C---:B----4-:R-:W-:Y:S01]  /*5d20*/  FFMA R88, R100.reuse, R68, R195 ;  /* 0x0000004464587223 */ /* 0x050fe200000000c3 */
        /* <DEDUP_REMOVED lines=79> */
[----:B------:R-:W-:Y:S01]  /*6220*/  FFMA R143, R91, R71, R90 ;  /* 0x000000475b8f7223 */ /* 0x000fe2000000005a */
[C---:B------:R-:W-:Y:S01]  /*6230*/  FFMA R100, R102.reuse, R78, R87 ;  /* 0x0000004e66647223 */ /* 0x040fe20000000057 */
[C---:B------:R-:W-:Y:S01]  /*6240*/  FFMA R116, R102.reuse, R70, R89 ;  /* 0x0000004666747223 */ /* 0x040fe20000000059 */
[C---:B------:R-:W-:Y:S01]  /*6250*/  FFMA R118, R102.reuse, R74, R85 ;  /* 0x0000004a66767223 */ /* 0x040fe20000000055 */
[----:B------:R-:W-:Y:S01]  /*6260*/  LDS.128 R108, [R19.X4+UR4+0x70] ;  /* 0x00007004136c7984 */ /* 0x000fe20008004c00 */
[----:B------:R-:W-:Y:S01]  /*6270*/  FFMA R102, R102, R82, R101 ;  /* 0x0000005266667223 */ /* 0x000fe20000000065 */
[C---:B------:R-:W-:Y:S01]  /*6280*/  FFMA R141, R103.reuse, R79, R100 ;  /* 0x0000004f678d7223 */ /* 0x040fe20000000064 */
[C---:B-1----:R-:W-:Y:S01]  /*6290*/  FFMA R100, R112.reuse, R76, R121 ;  /* 0x0000004c70647223 */ /* 0x042fe20000000079 */
[----:B------:R-:W1:Y:S01]  /*62a0*/  LDS.128 R84, [R21+0x270] ;  /* 0x0002700015547984 */ /* 0x000e620000000c00 */
[C---:B------:R-:W-:Y:S01]  /*62b0*/  FFMA R131, R103.reuse, R83, R102 ;  /* 0x0000005367837223 */ /* 0x040fe20000000066 */
[C---:B------:R-:W-:Y:S01]  /*62c0*/  FFMA R102, R112.reuse, R80, R117 ;  /* 0x0000005070667223 */ /* 0x040fe20000000075 */
[C---:B------:R-:W-:Y:S01]  /*62d0*/  FFMA R139, R103.reuse, R71, R116 ;  /* 0x00000047678b7223 */ /* 0x040fe20000000074 */
[----:B------:R-:W2:Y:S01]  /*62e0*/  LDS.128 R88, [R21+0x70] ;  /* 0x0000700015587984 */ /* 0x000ea20000000c00 */
[C---:B------:R-:W-:Y:S01]  /*62f0*/  FFMA R116, R112.reuse, R72, R119 ;  /* 0x0000004870747223 */ /* 0x040fe20000000077 */
[----:B------:R-:W-:Y:S01]  /*6300*/  FFMA R112, R112, R68, R23 ;  /* 0x0000004470707223 */ /* 0x000fe20000000017 */
[----:B------:R-:W-:Y:S01]  /*6310*/  FFMA R129, R103, R75, R118 ;  /* 0x0000004b67817223 */ /* 0x000fe20000000076 */
[----:B------:R-:W3:Y:S01]  /*6320*/  LDS.128 R92, [R21+0x470] ;  /* 0x00047000155c7984 */ /* 0x000ee20000000c00 */
[C---:B------:R-:W-:Y:S01]  /*6330*/  FFMA R23, R113.reuse, R81, R102 ;  /* 0x0000005171177223 */ /* 0x040fe20000000066 */
[C---:B------:R-:W-:Y:S01]  /*6340*/  FFMA R119, R113.reuse, R77, R100 ;  /* 0x0000004d71777223 */ /* 0x040fe20000000064 */
[C---:B------:R-:W-:Y:S01]  /*6350*/  FFMA R117, R113.reuse, R73, R116 ;  /* 0x0000004971757223 */ /* 0x040fe20000000074 */
[----:B------:R-:W4:Y:S01]  /*6360*/  LDS.128 R100, [R19.X4+UR4+0x270] ;  /* 0x0002700413647984 */ /* 0x000f220008004c00 */
[----:B------:R-:W-:Y:S01]  /*6370*/  FFMA R113, R113, R69, R112 ;  /* 0x0000004571717223 */ /* 0x000fe20000000070 */
[C---:B------:R-:W-:Y:S01]  /*6380*/  FFMA R118, R114.reuse, R82, R23 ;  /* 0x0000005272767223 */ /* 0x040fe20000000017 */
[C---:B------:R-:W-:Y:S01]  /*6390*/  FFMA R116, R114.reuse, R74, R117 ;  /* 0x0000004a72747223 */ /* 0x040fe20000000075 */
[----:B------:R-:W4:Y:S01]  /*63a0*/  LDS.128 R96, [R21+0x670] ;  /* 0x0006700015607984 */ /* 0x000f220000000c00 */
        /* <DEDUP_REMOVED lines=20> */
[----:B------:R-:W-:Y:S01]  /*64f0*/  FFMA R82, R106, R82, R81 ;  /* 0x000000526a527223 */ /* 0x000fe20000000051 */
[C---:B------:R-:W-:Y:S01]  /*6500*/  FFMA R135, R107.reuse, R79, R78 ;  /* 0x0000004f6b877223 */ /* 0x040fe2000000004e */
[C---:B-1----:R-:W-:Y:S02]  /*6510*/  FFMA R70, R108.reuse, R84, R177 ;  /* 0x000000546c467223 */ /* 0x042fe400000000b1 */
[----:B------:R-:W-:Y:S01]  /*6520*/  FFMA R125, R107, R83, R82 ;  /* 0x000000536b7d7223 */ /* 0x000fe20000000052 */
[C---:B--2---:R-:W-:Y:S01]  /*6530*/  FFMA R68, R108.reuse, R88, R197 ;  /* 0x000000586c447223 */ /* 0x044fe200000000c5 */
[C---:B------:R-:W-:Y:S01]  /*6540*/  FFMA R75, R109.reuse, R85, R70 ;  /* 0x000000556d4b7223 */ /* 0x040fe20000000046 */
[----:B------:R-:W-:Y:S01]  /*6550*/  LDS.128 R104, [R19.X4+UR4+0x4670] ;  /* 0x0046700413687984 */ /* 0x000fe20008004c00 */
[----:B---3--:R-:W-:Y:S01]  /*6560*/  FFMA R72, R108, R92, R165 ;  /* 0x0000005c6c487223 */ /* 0x008fe200000000a5 */
[----:B------:R-:W-:-:S02]  /*6570*/  FFMA R77, R109, R89, R68 ;  /* 0x000000596d4d7223 */ /* 0x000fc40000000044 */
[----:B------:R-:W1:Y:S01]  /*6580*/  LDS.128 R68, [R19.X4+UR4+0x670] ;  /* 0x0006700413447984 */ /* 0x000e620008004c00 */
[----:B------:R-:W-:Y:S01]  /*6590*/  FFMA R73, R109, R93, R72 ;  /* 0x0000005d6d497223 */ /* 0x000fe20000000048 */
[C---:B------:R-:W-:Y:S01]  /*65a0*/  FFMA R72, R110.reuse, R86, R75 ;  /* 0x000000566e487223 */ /* 0x040fe2000000004b */
[C---:B------:R-:W-:Y:S02]  /*65b0*/  FFMA R74, R110.reuse, R90, R77 ;  /* 0x0000005a6e4a7223 */ /* 0x040fe4000000004d */
[----:B------:R-:W-:Y:S01]  /*65c0*/  FFMA R76, R110, R94, R73 ;  /* 0x0000005e6e4c7223 */ /* 0x000fe20000000049 */
[-C--:B------:R-:W-:Y:S01]  /*65d0*/  FFMA R201, R87, R111.reuse, R72 ;  /* 0x0000006f57c97223 */ /* 0x080fe20000000048 */
[-C--:B------:R-:W-:Y:S01]  /*65e0*/  FFMA R199, R91, R111.reuse, R74 ;  /* 0x0000006f5bc77223 */ /* 0x080fe2000000004a */
[C---:B----4-:R-:W-:Y:S01]  /*65f0*/  FFMA R74, R100.reuse, R92, R187 ;  /* 0x0000005c644a7223 */ /* 0x050fe200000000bb */
        /* <DEDUP_REMOVED lines=14> */
[-C--:B------:R-:W-:Y:S01]  /*66e0*/  FFMA R179, R95, R103.reuse, R78 ;  /* 0x000000675fb37223 */ /* 0x080fe2000000004e */
[-C--:B------:R-:W-:Y:S01]  /*66f0*/  FFMA R177, R99, R103.reuse, R80 ;  /* 0x0000006763b17223 */ /* 0x080fe20000000050 */
[-C--:B------:R-:W-:Y:S01]  /*6700*/  FFMA R165, R91, R103.reuse, R76 ;  /* 0x000000675ba57223 */ /* 0x080fe2000000004c */
        /* <DEDUP_REMOVED lines=15> */
[-C--:B------:R-:W-:Y:S01]  /*6800*/  FFMA R183, R95, R115.reuse, R78 ;  /* 0x000000735fb77223 */ /* 0x080fe2000000004e */
[-C--:B------:R-:W-:Y:S01]  /*6810*/  FFMA R185, R99, R115.reuse, R80 ;  /* 0x0000007363b97223 */ /* 0x080fe20000000050 */
[-C--:B------:R-:W-:Y:S01]  /*6820*/  FFMA R187, R91, R115.reuse, R76 ;  /* 0x000000735bbb7223 */ /* 0x080fe2000000004c */
        /* <DEDUP_REMOVED lines=14> */
[-C--:B------:R-:W-:Y:S01]  /*6910*/  FFMA R175, R87, R71.reuse, R68 ;  /* 0x0000004757af7223 */ /* 0x080fe20000000044 */
[-C--:B------:R-:W-:Y:S01]  /*6920*/  FFMA R167, R95, R71.reuse, R76 ;  /* 0x000000475fa77223 */ /* 0x080fe2000000004c */
[C---:B--2---:R-:W-:Y:S01]  /*6930*/  FFMA R76, R72.reuse, R92, R137 ;  /* 0x0000005c484c7223 */ /* 0x044fe20000000089 */
[-C--:B------:R-:W-:Y:S01]  /*6940*/  FFMA R133, R91, R71.reuse, R70 ;  /* 0x000000475b857223 */ /* 0x080fe20000000046 */
        /* <DEDUP_REMOVED lines=12> */
[-C--:B------:R-:W-:Y:S01]  /*6a10*/  FFMA R137, R99, R75.reuse, R70 ;  /* 0x0000004b63897223 */ /* 0x080fe20000000046 */
[-C--:B------:R-:W-:Y:S01]  /*6a20*/  FFMA R171, R95, R75.reuse, R72 ;  /* 0x0000004b5fab7223 */ /* 0x080fe20000000048 */
[C---:B---3--:R-:W-:Y:S01]  /*6a30*/  FFMA R70, R100.reuse, R88, R141 ;  /* 0x0000005864467223 */ /* 0x048fe2000000008d */
        /* <DEDUP_REMOVED lines=17> */
[-C--:B------:R-:W-:Y:S01]  /*6b50*/  FFMA R141, R91, R103.reuse, R100 ;  /* 0x000000675b8d7223 */ /* 0x080fe20000000064 */
[C---:B-1----:R-:W-:Y:S01]  /*6b60*/  FFMA R100, R112.reuse, R88, R121 ;  /* 0x0000005870647223 */ /* 0x042fe20000000079 */
[-C--:B------:R-:W-:Y:S01]  /*6b70*/  FFMA R129, R95, R103.reuse, R102 ;  /* 0x000000675f817223 */ /* 0x080fe20000000066 */
[----:B------:R-:W1:Y:S01]  /*6b80*/  LDS.128 R76, [R21+0x80] ;  /* 0x00008000154c7984 */ /* 0x000e620000000c00 */
[C---:B------:R-:W-:Y:S01]  /*6b90*/  FFMA R102, R112.reuse, R96, R119 ;  /* 0x0000006070667223 */ /* 0x040fe20000000077 */
[-C--:B------:R-:W-:Y:S01]  /*6ba0*/  FFMA R131, R87, R103.reuse, R116 ;  /* 0x0000006757837223 */ /* 0x080fe20000000074 */
        /* <DEDUP_REMOVED lines=15> */
[-C--:B------:R-:W-:Y:S01]  /*6ca0*/  FFMA R117, R99, R115.reuse, R116 ;  /* 0x0000007363757223 */ /* 0x080fe20000000074 */
[-C--:B------:R-:W-:Y:S01]  /*6cb0*/  FFMA R119, R95, R115.reuse, R118 ;  /* 0x000000735f777223 */ /* 0x080fe20000000076 */
[-C--:B------:R-:W-:Y:S01]  /*6cc0*/  FFMA R23, R87, R115.reuse, R112 ;  /* 0x0000007357177223 */ /* 0x080fe20000000070 */
        /* <DEDUP_REMOVED lines=13> */
[-C--:B------:R-:W-:Y:S01]  /*6da0*/  FFMA R135, R91, R107.reuse, R90 ;  /* 0x0000006b5b877223 */ /* 0x080fe2000000005a */
        /* <DEDUP_REMOVED lines=14> */
[-C--:B------:R-:W-:Y:S01]  /*6e90*/  FFMA R195, R71, R111.reuse, R88 ;  /* 0x0000006f47c37223 */ /* 0x080fe20000000058 */
[C---:B----4-:R-:W-:Y:S01]  /*6ea0*/  FFMA R88, R100.reuse, R68, R181 ;  /* 0x0000004464587223 */ /* 0x050fe200000000b5 */
[-C--:B------:R-:W-:Y:S01]  /*6eb0*/  FFMA R191, R79, R111.reuse, R90 ;  /* 0x0000006f4fbf7223 */ /* 0x080fe2000000005a */
        /* <DEDUP_REMOVED lines=241> */
[----:B------:R-:W-:Y:S01]  /*7dd0*/  FFMA R113, R113, R85, R112 ;  /* 0x0000005571717223 */ /* 0x000fe20000000070 */
[----:B------:R-:W-:Y:S01]  /*7de0*/  FFMA R116, R114, R90, R117 ;  /* 0x0000005a72747223 */ /* 0x000fe20000000075 */
[----:B------:R-:W-:Y:S01]  /*7df0*/  FFMA R84, R104, R84, R127 ;  /* 0x0000005468547223 */ /* 0x000fe2000000007f */
[-C--:B------:R-:W-:Y:S01]  /*7e00*/  FFMA R117, R99, R115.reuse, R118 ;  /* 0x0000007363757223 */ /* 0x080fe20000000076 */
[C---:B------:R-:W-:Y:S01]  /*7e10*/  FFMA R112, R114.reuse, R86, R113 ;  /* 0x0000005672707223 */ /* 0x040fe20000000071 */
[----:B------:R-:W-:Y:S01]  /*7e20*/  FFMA R114, R114, R94, R119 ;  /* 0x0000005e72727223 */ /* 0x000fe20000000077 */
[----:B------:R-:W-:Y:S01]  /*7e30*/  FFMA R23, R91, R115, R116 ;  /* 0x000000735b177223 */ /* 0x000fe20000000074 */
[----:B------:R-:W-:Y:S01]  /*7e40*/  FFMA R85, R105, R85, R84 ;  /* 0x0000005569557223 */ /* 0x000fe20000000054 */
[-C--:B------:R-:W-:Y:S01]  /*7e50*/  FFMA R119, R87, R115.reuse, R112 ;  /* 0x0000007357777223 */ /* 0x080fe20000000070 */
[----:B------:R-:W-:Y:S01]  /*7e60*/  FFMA R121, R95, R115, R114 ;  /* 0x000000735f797223 */ /* 0x000fe20000000072 */
[----:B------:R-:W-:Y:S01]  /*7e70*/  FFMA R88, R104, R88, R123 ;  /* 0x0000005868587223 */ /* 0x000fe2000000007b */
[----:B------:R-:W4:Y:S01]  /*7e80*/  LDS.128 R112, [R19.X4+UR4+0x4a0] ;  /* 0x0004a00413707984 */ /* 0x000f220008004c00 */
        /* <DEDUP_REMOVED lines=8> */
[----:B------:R-:W-:Y:S01]  /*7f10*/  FFMA R94, R106, R94, R93 ;  /* 0x0000005e6a5e7223 */ /* 0x000fe2000000005d */
        /* <DEDUP_REMOVED lines=13> */
[----:B------:R-:W-:Y:S01]  /*7ff0*/  FFMA R90, R110, R78, R93 ;  /* 0x0000004e6e5a7223 */ /* 0x000fe2000000005d */
[----:B----4-:R-:W-:Y:S01]  /*8000*/  FFMA R108, R108, R80, R193 ;  /* 0x000000506c6c7223 */ /* 0x010fe200000000c1 */
[----:B------:R-:W-:Y:S01]  /*8010*/  FFMA R92, R110, R74, R89 ;  /* 0x0000004a6e5c7223 */ /* 0x000fe20000000059 */
[-C--:B------:R-:W-:Y:S01]  /*8020*/  FFMA R189, R71, R111.reuse, R88 ;  /* 0x0000006f47bd7223 */ /* 0x080fe20000000058 */
[-C--:B------:R-:W-:Y:S01]  /*8030*/  FFMA R193, R79, R111.reuse, R90 ;  /* 0x0000006f4fc17223 */ /* 0x080fe2000000005a */
        /* <DEDUP_REMOVED lines=29> */
[-C--:B------:R-:W-:Y:S01]  /*8210*/  FFMA R94, R114, R82.reuse, R95 ;  /* 0x00000052725e7223 */ /* 0x080fe2000000005f */
        /* <DEDUP_REMOVED lines=36> */
[-C--:B------:R-:W-:Y:S01]  /*8460*/  FFMA R143, R75, R91.reuse, R88 ;  /* 0x0000005b4b8f7223 */ /* 0x080fe20000000058 */
[-C--:B------:R-:W-:Y:S01]  /*8470*/  FFMA R133, R83, R91.reuse, R86 ;  /* 0x0000005b53857223 */ /* 0x080fe20000000056 */
[C---:B---3--:R-:W-:Y:S01]  /*8480*/  FFMA R86, R100.reuse, R76, R139 ;  /* 0x0000004c64567223 */ /* 0x048fe2000000008b */
[C---:B------:R-:W-:Y:S01]  /*8490*/  FFMA R88, R100.reuse, R80, R131 ;  /* 0x0000005064587223 */ /* 0x040fe20000000083 */
        /* <DEDUP_REMOVED lines=8> */
[----:B------:R-:W-:Y:S01]  /*8520*/  FFMA R101, R101, R73, R100 ;  /* 0x0000004965657223 */ /* 0x000fe20000000064 */
        /* <DEDUP_REMOVED lines=17> */
[----:B------:R-:W4:Y:S01]  /*8640*/  LDS.128 R100, [R19.X4+UR4+0x2b0] ;  /* 0x0002b00413647984 */ /* 0x000f220008004c00 */
[-C--:B------:R-:W-:Y:S01]  /*8650*/  FFMA R112, R112, R68.reuse, R121 ;  /* 0x0000004470707223 */ /* 0x080fe20000000079 */
[----:B------:R-:W-:Y:S01]  /*8660*/  FFMA R68, R104, R68, R135 ;  /* 0x0000004468447223 */ /* 0x000fe20000000087 */
[C---:B------:R-:W-:Y:S01]  /*8670*/  FFMA R23, R113.reuse, R73, R116 ;  /* 0x0000004971177223 */ /* 0x040fe20000000074 */
[----:B------:R-:W4:Y:S01]  /*8680*/  LDS.128 R96, [R21+0x4b0] ;  /* 0x0004b00015607984 */ /* 0x000f220000000c00 */
[----:B------:R-:W-:Y:S01]  /*8690*/  FFMA R113, R113, R69, R112 ;  /* 0x0000004571717223 */ /* 0x000fe20000000070 */
[C---:B------:R-:W-:Y:S01]  /*86a0*/  FFMA R116, R114.reuse, R82, R117 ;  /* 0x0000005272747223 */ /* 0x040fe20000000075 */
[C---:B------:R-:W-:Y:S01]  /*86b0*/  FFMA R118, R114.reuse, R74, R23 ;  /* 0x0000004a72767223 */ /* 0x040fe20000000017 */
        /* <DEDUP_REMOVED lines=116> */
[----:B------:R-:W-:Y:S01]  /*8e00*/  FFMA R137, R95, R75, R74 ;  /* 0x0000004b5f897223 */ /* 0x000fe2000000004a */
[C---:B------:R-:W-:Y:S01]  /*8e10*/  FFMA R100, R102.reuse, R86, R73 ;  /* 0x0000005666647223 */ /* 0x040fe20000000049 */
[----:B------:R-:W-:Y:S01]  /*8e20*/  LDS.128 R108, [R19.X4+UR4+0xc0] ;  /* 0x0000c004136c7984 */ /* 0x000fe20008004c00 */
[----:B------:R-:W-:Y:S01]  /*8e30*/  FFMA R102, R102, R90, R101 ;  /* 0x0000005a66667223 */ /* 0x000fe20000000065 */
[-C--:B------:R-:W-:Y:S01]  /*8e40*/  FFMA R129, R99, R103.reuse, R118 ;  /* 0x0000006763817223 */ /* 0x080fe20000000076 */
[-C--:B------:R-:W-:Y:S01]  /*8e50*/  FFMA R141, R87, R103.reuse, R100 ;  /* 0x00000067578d7223 */ /* 0x080fe20000000064 */
[----:B------:R-:W2:Y:S01]  /*8e60*/  LDS.128 R68, [R21+0x6c0] ;  /* 0x0006c00015447984 */ /* 0x000ea20000000c00 */
[-C--:B------:R-:W-:Y:S01]  /*8e70*/  FFMA R139, R91, R103.reuse, R102 ;  /* 0x000000675b8b7223 */ /* 0x080fe20000000066 */
[C---:B-1----:R-:W-:Y:S01]  /*8e80*/  FFMA R102, R112.reuse, R96, R117 ;  /* 0x0000006070667223 */ /* 0x042fe20000000075 */
[C---:B------:R-:W-:Y:S01]  /*8e90*/  FFMA R100, R112.reuse, R92, R119 ;  /* 0x0000005c70647223 */ /* 0x040fe20000000077 */
[----:B------:R-:W1:Y:S01]  /*8ea0*/  LDS.128 R76, [R21+0x2c0] ;  /* 0x0002c000154c7984 */ /* 0x000e620000000c00 */
[----:B------:R-:W-:Y:S01]  /*8eb0*/  FFMA R131, R95, R103, R116 ;  /* 0x000000675f837223 */ /* 0x000fe20000000074 */
[C---:B------:R-:W-:Y:S01]  /*8ec0*/  FFMA R117, R113.reuse, R97, R102 ;  /* 0x0000006171757223 */ /* 0x040fe20000000066 */
[C---:B------:R-:W-:Y:S01]  /*8ed0*/  FFMA R119, R113.reuse, R93, R100 ;  /* 0x0000005d71777223 */ /* 0x040fe20000000064 */
[----:B------:R-:W3:Y:S01]  /*8ee0*/  LDS.128 R72, [R21+0x4c0] ;  /* 0x0004c00015487984 */ /* 0x000ee20000000c00 */
[C---:B------:R-:W-:Y:S01]  /*8ef0*/  FFMA R116, R112.reuse, R88, R23 ;  /* 0x0000005870747223 */ /* 0x040fe20000000017 */
[-C--:B------:R-:W-:Y:S01]  /*8f00*/  FFMA R112, R112, R84.reuse, R121 ;  /* 0x0000005470707223 */ /* 0x080fe20000000079 */
[----:B------:R-:W-:Y:S01]  /*8f10*/  FFMA R84, R104, R84, R135 ;  /* 0x0000005468547223 */ /* 0x000fe20000000087 */
[----:B------:R-:W4:Y:S01]  /*8f20*/  LDS.128 R80, [R21+0xc0] ;  /* 0x0000c00015507984 */ /* 0x000f220000000c00 */
[C---:B------:R-:W-:Y:S01]  /*8f30*/  FFMA R23, R113.reuse, R89, R116 ;  /* 0x0000005971177223 */ /* 0x040fe20000000074 */
[----:B------:R-:W-:Y:S01]  /*8f40*/  FFMA R113, R113, R85, R112 ;  /* 0x0000005571717223 */ /* 0x000fe20000000070 */
[C---:B------:R-:W-:Y:S01]  /*8f50*/  FFMA R116, R114.reuse, R98, R117 ;  /* 0x0000006272747223 */ /* 0x040fe20000000075 */
[----:B------:R-:W4:Y:S01]  /*8f60*/  LDS.128 R100, [R19.X4+UR4+0x2c0] ;  /* 0x0002c00413647984 */ /* 0x000f220008004c00 */
        /* <DEDUP_REMOVED lines=20> */
[----:B------:R-:W-:Y:S01]  /*90b0*/  FFMA R98, R106, R98, R97 ;  /* 0x000000626a627223 */ /* 0x000fe20000000061 */
[-C--:B------:R-:W-:Y:S01]  /*90c0*/  FFMA R127, R95, R107.reuse, R94 ;  /* 0x0000006b5f7f7223 */ /* 0x080fe2000000005e */
[C---:B--2---:R-:W-:Y:S02]  /*90d0*/  FFMA R86, R108.reuse, R68, R193 ;  /* 0x000000446c567223 */ /* 0x044fe400000000c1 */
[----:B------:R-:W-:Y:S01]  /*90e0*/  FFMA R125, R99, R107, R98 ;  /* 0x0000006b637d7223 */ /* 0x000fe20000000062 */
[C---:B-1----:R-:W-:Y:S01]  /*90f0*/  FFMA R84, R108.reuse, R76, R191 ;  /* 0x0000004c6c547223 */ /* 0x042fe200000000bf */
[C---:B------:R-:W-:Y:S01]  /*9100*/  FFMA R89, R109.reuse, R69, R86 ;  /* 0x000000456d597223 */ /* 0x040fe20000000056 */
[----:B------:R-:W-:Y:S01]  /*9110*/  LDS.128 R104, [R19.X4+UR4+0x46c0] ;  /* 0x0046c00413687984 */ /* 0x000fe20008004c00 */
[----:B---3--:R-:W-:Y:S01]  /*9120*/  FFMA R88, R108, R72, R199 ;  /* 0x000000486c587223 */ /* 0x008fe200000000c7 */
[C---:B------:R-:W-:Y:S01]  /*9130*/  FFMA R93, R109.reuse, R77, R84 ;  /* 0x0000004d6d5d7223 */ /* 0x040fe20000000054 */
[-C--:B------:R-:W-:Y:S01]  /*9140*/  FFMA R92, R70, R110.reuse, R89 ;  /* 0x0000006e465c7223 */ /* 0x080fe20000000059 */
[----:B------:R-:W1:Y:S01]  /*9150*/  LDS.128 R84, [R19.X4+UR4+0x6c0] ;  /* 0x0006c00413547984 */ /* 0x000e620008004c00 */
[----:B------:R-:W-:Y:S01]  /*9160*/  FFMA R91, R109, R73, R88 ;  /* 0x000000496d5b7223 */ /* 0x000fe20000000058 */
[----:B------:R-:W-:Y:S01]  /*9170*/  FFMA R88, R78, R110, R93 ;  /* 0x0000006e4e587223 */ /* 0x000fe2000000005d */
[----:B----4-:R-:W-:Y:S01]  /*9180*/  FFMA R108, R108, R80, R175 ;  /* 0x000000506c6c7223 */ /* 0x010fe200000000af */
        /* <DEDUP_REMOVED lines=12> */
[----:B------:R-:W2:Y:S01]  /*9250*/  LDS.128 R88, [R19.X4+UR4+0x40c0] ;  /* 0x0040c00413587984 */ /* 0x000ea20008004c00 */
        /* <DEDUP_REMOVED lines=17> */
[-C--:B------:R-:W-:Y:S01]  /*9370*/  FFMA R96, R70, R114.reuse, R93 ;  /* 0x0000007246607223 */ /* 0x080fe2000000005d */
[-C--:B------:R-:W-:Y:S01]  /*9380*/  FFMA R94, R74, R114.reuse, R95 ;  /* 0x000000724a5e7223 */ /* 0x080fe2000000005f */
[----:B------:R-:W-:Y:S01]  /*9390*/  FFMA R109, R109, R81, R108 ;  /* 0x000000516d6d7223 */ /* 0x000fe2000000006c */
[-C--:B------:R-:W-:Y:S01]  /*93a0*/  FFMA R92, R78, R114.reuse, R113 ;  /* 0x000000724e5c7223 */ /* 0x080fe20000000071 */
        /* <DEDUP_REMOVED lines=14> */
[-C--:B------:R-:W-:Y:S01]  /*9490*/  FFMA R84, R82, R86.reuse, R97 ;  /* 0x0000005652547223 */ /* 0x080fe20000000061 */
[-C--:B------:R-:W-:Y:S01]  /*94a0*/  FFMA R94, R70, R86.reuse, R93 ;  /* 0x00000056465e7223 */ /* 0x080fe2000000005d */
[-C--:B------:R-:W-:Y:S01]  /*94b0*/  FFMA R92, R74, R86.reuse, R95 ;  /* 0x000000564a5c7223 */ /* 0x080fe2000000005f */
        /* <DEDUP_REMOVED lines=13> */
[-C--:B------:R-:W-:Y:S01]  /*9590*/  FFMA R88, R70, R90.reuse, R85 ;  /* 0x0000005a46587223 */ /* 0x080fe20000000055 */
[-C--:B------:R-:W-:Y:S01]  /*95a0*/  FFMA R86, R74, R90.reuse, R87 ;  /* 0x0000005a4a567223 */ /* 0x080fe20000000057 */
[C---:B------:R-:W-:Y:S01]  /*95b0*/  FFMA R84, R82.reuse, R90, R93 ;  /* 0x0000005a52547223 */ /* 0x040fe2000000005d */
[----:B------:R-:W-:Y:S01]  /*95c0*/  FFMA R110, R82, R110, R109 ;  /* 0x0000006e526e7223 */ /* 0x000fe2000000006d */
[C---:B------:R-:W-:Y:S01]  /*95d0*/  FFMA R133, R91.reuse, R71, R88 ;  /* 0x000000475b857223 */ /* 0x040fe20000000058 */
[C---:B------:R-:W-:Y:S01]  /*95e0*/  FFMA R137, R91.reuse, R75, R86 ;  /* 0x0000004b5b897223 */ /* 0x040fe20000000056 */
[C---:B---3--:R-:W-:Y:S01]  /*95f0*/  FFMA R86, R100.reuse, R76, R131 ;  /* 0x0000004c64567223 */ /* 0x048fe20000000083 */
        /* <DEDUP_REMOVED lines=8> */
[----:B------:R-:W-:Y:S01]  /*9680*/  FFMA R193, R111, R83, R110 ;  /* 0x000000536fc17223 */ /* 0x000fe2000000006e */
[----:B------:R-:W-:Y:S01]  /*9690*/  FFMA R101, R101, R69, R100 ;  /* 0x0000004565657223 */ /* 0x000fe20000000064 */
[-C--:B------:R-:W-:Y:S01]  /*96a0*/  FFMA R116, R78, R102.reuse, R87 ;  /* 0x000000664e747223 */ /* 0x080fe20000000057 */
[-C--:B------:R-:W-:Y:S01]  /*96b0*/  FFMA R118, R74, R102.reuse, R85 ;  /* 0x000000664a767223 */ /* 0x080fe20000000055 */
[----:B------:R-:W-:Y:S01]  /*96c0*/  LDS.128 R108, [R19.X4+UR4+0xd0] ;  /* 0x0000d004136c7984 */ /* 0x000fe20008004c00 */
[-C--:B------:R-:W-:Y:S01]  /*96d0*/  FFMA R100, R82, R102.reuse, R89 ;  /* 0x0000006652647223 */ /* 0x080fe20000000059 */
        /* <DEDUP_REMOVED lines=17> */
[-C--:B------:R-:W-:Y:S01]  /*97f0*/  FFMA R116, R74, R114.reuse, R117 ;  /* 0x000000724a747223 */ /* 0x080fe20000000075 */
[----:B------:R-:W4:Y:S01]  /*9800*/  LDS.128 R100, [R19.X4+UR4+0x2d0] ;  /* 0x0002d00413647984 */ /* 0x000f220008004c00 */
[----:B------:R-:W-:Y:S01]  /*9810*/  FFMA R113, R113, R81, R112 ;  /* 0x0000005171717223 */ /* 0x000fe20000000070 */
[-C--:B------:R-:W-:Y:S01]  /*9820*/  FFMA R118, R70, R114.reuse, R23 ;  /* 0x0000007246767223 */ /* 0x080fe20000000017 */
[----:B------:R-:W-:Y:S01]  /*9830*/  FFMA R112, R78, R114, R119 ;  /* 0x000000724e707223 */ /* 0x000fe20000000077 */
[----:B------:R-:W-:Y:S01]  /*9840*/  FFMA R68, R104, R68, R123 ;  /* 0x0000004468447223 */ /* 0x000fe2000000007b */
[----:B------:R-:W-:Y:S01]  /*9850*/  FFMA R114, R82, R114, R113 ;  /* 0x0000007252727223 */ /* 0x000fe20000000071 */
[C---:B------:R-:W-:Y:S01]  /*9860*/  FFMA R23, R115.reuse, R71, R118 ;  /* 0x0000004773177223 */ /* 0x040fe20000000076 */
[----:B------:R-:W-:Y:S01]  /*9870*/  FFMA R117, R115, R75, R116 ;  /* 0x0000004b73757223 */ /* 0x000fe20000000074 */
[----:B------:R-:W-:Y:S01]  /*9880*/  FFMA R69, R105, R69, R68 ;  /* 0x0000004569457223 */ /* 0x000fe20000000044 */
[C---:B------:R-:W-:Y:S01]  /*9890*/  FFMA R119, R115.reuse, R79, R112 ;  /* 0x0000004f73777223 */ /* 0x040fe20000000070 */
        /* <DEDUP_REMOVED lines=121> */
[----:B------:R-:W-:Y:S01]  /*a030*/  FFMA R129, R103, R87, R116 ;  /* 0x0000005767817223 */ /* 0x000fe20000000074 */
[----:B------:R-:W4:Y:S01]  /*a040*/  LDS.128 R72, [R21+0x4e0] ;  /* 0x0004e00015487984 */ /* 0x000f220000000c00 */
[C---:B------:R-:W-:Y:S01]  /*a050*/  FFMA R117, R113.reuse, R89, R102 ;  /* 0x0000005971757223 */ /* 0x040fe20000000066 */
[----:B------:R-:W-:Y:S01]  /*a060*/  FFMA R119, R113, R85, R100 ;  /* 0x0000005571777223 */ /* 0x000fe20000000064 */
[C---:B------:R-:W-:Y:S01]  /*a070*/  FFMA R116, R112.reuse, R96, R23 ;  /* 0x0000006070747223 */ /* 0x040fe20000000017 */
[----:B------:R-:W4:Y:S01]  /*a080*/  LDS.128 R100, [R19.X4+UR4+0x2e0] ;  /* 0x0002e00413647984 */ /* 0x000f220008004c00 */
[----:B------:R-:W-:-:S02]  /*a090*/  FFMA R112, R112, R92, R121 ;  /* 0x0000005c70707223 */ /* 0x000fc40000000079 */
[C---:B------:R-:W-:Y:S01]  /*a0a0*/  FFMA R23, R113.reuse, R97, R116 ;  /* 0x0000006171177223 */ /* 0x040fe20000000074 */
[----:B------:R-:W4:Y:S01]  /*a0b0*/  LDS.128 R80, [R21+0x6e0] ;  /* 0x0006e00015507984 */ /* 0x000f220000000c00 */
        /* <DEDUP_REMOVED lines=9> */
[----:B------:R-:W-:Y:S01]  /*a150*/  FFMA R85, R105, R85, R84 ;  /* 0x0000005569557223 */ /* 0x000fe20000000054 */
        /* <DEDUP_REMOVED lines=12> */
[----:B---3--:R-:W-:Y:S01]  /*a220*/  FFMA R86, R108, R68, R175 ;  /* 0x000000446c567223 */ /* 0x008fe200000000af */
[C---:B------:R-:W-:Y:S01]  /*a230*/  FFMA R125, R107.reuse, R91, R90 ;  /* 0x0000005b6b7d7223 */ /* 0x040fe2000000005a */
[----:B------:R-:W-:Y:S01]  /*a240*/  FFMA R98, R106, R98, R97 ;  /* 0x000000626a627223 */ /* 0x000fe20000000061 */
[----:B------:R-:W-:Y:S01]  /*a250*/  FFMA R135, R107, R95, R94 ;  /* 0x0000005f6b877223 */ /* 0x000fe2000000005e */
[C---:B-1----:R-:W-:Y:S01]  /*a260*/  FFMA R84, R108.reuse, R76, R187 ;  /* 0x0000004c6c547223 */ /* 0x042fe200000000bb */
[----:B------:R-:W-:Y:S01]  /*a270*/  FFMA R91, R109, R69, R86 ;  /* 0x000000456d5b7223 */ /* 0x000fe20000000056 */
[----:B------:R-:W-:Y:S01]  /*a280*/  FFMA R123, R107, R99, R98 ;  /* 0x000000636b7b7223 */ /* 0x000fe20000000062 */
[----:B----4-:R-:W-:Y:S01]  /*a290*/  FFMA R88, R108, R72, R191 ;  /* 0x000000486c587223 */ /* 0x010fe200000000bf */
[C---:B------:R-:W-:Y:S01]  /*a2a0*/  FFMA R93, R109.reuse, R77, R84 ;  /* 0x0000004d6d5d7223 */ /* 0x040fe20000000054 */
[C---:B------:R-:W-:Y:S01]  /*a2b0*/  FFMA R90, R110.reuse, R70, R91 ;  /* 0x000000466e5a7223 */ /* 0x040fe2000000005b */
[----:B------:R-:W1:Y:S01]  /*a2c0*/  LDS.128 R84, [R19.X4+UR4+0x6e0] ;  /* 0x0006e00413547984 */ /* 0x000e620008004c00 */
        /* <DEDUP_REMOVED lines=17> */
[C---:B------:R-:W-:Y:S01]  /*a3e0*/  FFMA R189, R103.reuse, R75, R94 ;  /* 0x0000004b67bd7223 */ /* 0x040fe2000000005e */
[C---:B------:R-:W-:Y:S01]  /*a3f0*/  FFMA R96, R102.reuse, R82, R93 ;  /* 0x0000005266607223 */ /* 0x040fe2000000005d */
[----:B------:R-:W-:Y:S01]  /*a400*/  FFMA R102, R102, R78, R101 ;  /* 0x0000004e66667223 */ /* 0x000fe20000000065 */
[C---:B------:R-:W-:Y:S01]  /*a410*/  FFMA R193, R103.reuse, R71, R92 ;  /* 0x0000004767c17223 */ /* 0x040fe2000000005c */
[C---:B--2---:R-:W-:Y:S01]  /*a420*/  FFMA R94, R112.reuse, R72, R181 ;  /* 0x00000048705e7223 */ /* 0x044fe200000000b5 */
[C---:B------:R-:W-:Y:S01]  /*a430*/  FFMA R195, R103.reuse, R83, R96 ;  /* 0x0000005367c37223 */ /* 0x040fe20000000060 */
[----:B------:R-:W-:Y:S01]  /*a440*/  FFMA R197, R103, R79, R102 ;  /* 0x0000004f67c57223 */ /* 0x000fe20000000066 */
        /* <DEDUP_REMOVED lines=44> */
[----:B------:R-:W3:Y:S01]  /*a710*/  LDS.128 R104, [R19.X4+UR4+0x46e0] ;  /* 0x0046e00413687984 */ /* 0x000ee20008004c00 */
[----:B------:R-:W-:Y:S01]  /*a720*/  FFMA R84, R90, R78, R93 ;  /* 0x0000004e5a547223 */ /* 0x000fe2000000005d */
[C---:B------:R-:W-:Y:S01]  /*a730*/  FFMA R133, R91.reuse, R83, R88 ;  /* 0x000000535b857223 */ /* 0x040fe20000000058 */
[----:B------:R-:W-:Y:S01]  /*a740*/  FFMA R137, R91, R75, R86 ;  /* 0x0000004b5b897223 */ /* 0x000fe20000000056 */
[----:B------:R-:W-:Y:S01]  /*a750*/  FFMA R109, R109, R81, R108 ;  /* 0x000000516d6d7223 */ /* 0x000fe2000000006c */
[C---:B--2---:R-:W-:Y:S01]  /*a760*/  FFMA R86, R100.reuse, R68, R129 ;  /* 0x0000004464567223 */ /* 0x044fe20000000081 */
        /* <DEDUP_REMOVED lines=35> */
[C---:B------:R-:W-:Y:S01]  /*a9a0*/  FFMA R118, R114.reuse, R82, R23 ;  /* 0x0000005272767223 */ /* 0x040fe20000000017 */
[----:B------:R-:W-:Y:S01]  /*a9b0*/  FFMA R112, R114, R70, R119 ;  /* 0x0000004672707223 */ /* 0x000fe20000000077 */
[----:B---3--:R-:W-:Y:S01]  /*a9c0*/  FFMA R68, R104, R68, R127 ;  /* 0x0000004468447223 */ /* 0x008fe2000000007f */
[----:B------:R-:W-:Y:S01]  /*a9d0*/  FFMA R114, R114, R78, R113 ;  /* 0x0000004e72727223 */ /* 0x000fe20000000071 */
[C---:B------:R-:W-:Y:S01]  /*a9e0*/  FFMA R117, R115.reuse, R83, R118 ;  /* 0x0000005373757223 */ /* 0x040fe20000000076 */
[----:B------:R-:W-:Y:S01]  /*a9f0*/  FFMA R23, R115, R75, R116 ;  /* 0x0000004b73177223 */ /* 0x000fe20000000074 */
        /* <DEDUP_REMOVED lines=49> */
[C---:B---3--:R-:W-:Y:S01]  /*ad10*/  FFMA R80, R112.reuse, R96, R181 ;  /* 0x0000006070507223 */ /* 0x048fe200000000b5 */
        /* <DEDUP_REMOVED lines=86> */
[----:B--2---:R-:W-:Y:S01]  /*b280*/  FFMA R84, R104, R84, R127 ;  /* 0x0000005468547223 */ /* 0x004fe2000000007f */
[----:B------:R-:W-:Y:S01]  /*b290*/  FFMA R114, R114, R94, R113 ;  /* 0x0000005e72727223 */ /* 0x000fe20000000071 */
[C---:B------:R-:W-:Y:S01]  /*b2a0*/  FFMA R23, R115.reuse, R99, R118 ;  /* 0x0000006373177223 */ /* 0x040fe20000000076 */
        /* <DEDUP_REMOVED lines=141> */
[----:B------:R-:W-:Y:S01]  /*bb80*/  FFMA R23, R115, R71, R112 ;  /* 0x0000004773177223 */ /* 0x000fe20000000070 */
[----:B------:R-:W-:Y:S01]  /*bb90*/  FFMA R69, R105, R69, R68 ;  /* 0x0000004569457223 */ /* 0x000fe20000000044 */
        /* <DEDUP_REMOVED lines=12> */
[----:B--2---:R-:W-:Y:S01]  /*bc60*/  FFMA R70, R108, R84, R191 ;  /* 0x000000546c467223 */ /* 0x004fe200000000bf */
        /* <DEDUP_REMOVED lines=33> */
[----:B------:R-:W-:Y:S01]  /*be80*/  FFMA R193, R103, R95, R102 ;  /* 0x0000005f67c17223 */ /* 0x000fe20000000066 */
        /* <DEDUP_REMOVED lines=45> */
[----:B------:R-:W2:Y:S01]  /*c160*/  LDS.128 R104, [R19.X4+UR4+0x4710] ;  /* 0x0047100413687984 */ /* 0x000ea20008004c00 */
[C---:B------:R-:W-:Y:S01]  /*c170*/  FFMA R137, R75.reuse, R99, R72 ;  /* 0x000000634b897223 */ /* 0x040fe20000000048 */
[C---:B------:R-:W-:Y:S01]  /*c180*/  FFMA R143, R75.reuse, R91, R70 ;  /* 0x0000005b4b8f7223 */ /* 0x040fe20000000046 */
[----:B------:R-:W-:Y:S01]  /*c190*/  FFMA R171, R75, R95, R68 ;  /* 0x0000005f4bab7223 */ /* 0x000fe20000000044 */
[----:B------:R-:W-:Y:S01]  /*c1a0*/  FFMA R109, R109, R97, R108 ;  /* 0x000000616d6d7223 */ /* 0x000fe2000000006c */
[C---:B---3--:R-:W-:Y:S01]  /*c1b0*/  FFMA R68, R100.reuse, R92, R141 ;  /* 0x0000005c64447223 */ /* 0x048fe2000000008d */
        /* <DEDUP_REMOVED lines=22> */
[----:B------:R-:W3:Y:S01]  /*c320*/  LDS.128 R72, [R21+0x320] ;  /* 0x0003200015487984 */ /* 0x000ee20000000c00 */
[C---:B------:R-:W-:Y:S01]  /*c330*/  FFMA R116, R112.reuse, R96, R119 ;  /* 0x0000006070747223 */ /* 0x040fe20000000077 */
[----:B------:R-:W-:Y:S01]  /*c340*/  FFMA R131, R103, R91, R118 ;  /* 0x0000005b67837223 */ /* 0x000fe20000000076 */
[C---:B------:R-:W-:Y:S01]  /*c350*/  FFMA R117, R113.reuse, R89, R102 ;  /* 0x0000005971757223 */ /* 0x040fe20000000066 */
[----:B------:R-:W4:Y:S01]  /*c360*/  LDS.128 R76, [R21+0x520] ;  /* 0x00052000154c7984 */ /* 0x000f220000000c00 */
[C---:B------:R-:W-:Y:S01]  /*c370*/  FFMA R119, R113.reuse, R85, R100 ;  /* 0x0000005571777223 */ /* 0x040fe20000000064 */
[----:B------:R-:W-:Y:S01]  /*c380*/  FFMA R112, R112, R92, R121 ;  /* 0x0000005c70707223 */ /* 0x000fe20000000079 */
[C---:B------:R-:W-:Y:S01]  /*c390*/  FFMA R23, R113.reuse, R97, R116 ;  /* 0x0000006171177223 */ /* 0x040fe20000000074 */
[----:B------:R-:W4:Y:S01]  /*c3a0*/  LDS.128 R100, [R19.X4+UR4+0x320] ;  /* 0x0003200413647984 */ /* 0x000f220008004c00 */
[C---:B------:R-:W-:Y:S01]  /*c3b0*/  FFMA R116, R114.reuse, R90, R117 ;  /* 0x0000005a72747223 */ /* 0x040fe20000000075 */
[----:B------:R-:W-:Y:S01]  /*c3c0*/  FFMA R113, R113, R93, R112 ;  /* 0x0000005d71717223 */ /* 0x000fe20000000070 */
[C---:B------:R-:W-:Y:S01]  /*c3d0*/  FFMA R118, R114.reuse, R98, R23 ;  /* 0x0000006272767223 */ /* 0x040fe20000000017 */
[----:B------:R-:W4:Y:S01]  /*c3e0*/  LDS.128 R80, [R21+0x720] ;  /* 0x0007200015507984 */ /* 0x000f220000000c00 */
        /* <DEDUP_REMOVED lines=19> */
[C---:B------:R-:W-:Y:S01]  /*c520*/  FFMA R125, R107.reuse, R91, R90 ;  /* 0x0000005b6b7d7223 */ /* 0x040fe2000000005a */
[----:B------:R-:W-:Y:S01]  /*c530*/  FFMA R98, R106, R98, R97 ;  /* 0x000000626a627223 */ /* 0x000fe20000000061 */
[C---:B-1----:R-:W-:Y:S01]  /*c540*/  FFMA R84, R108.reuse, R68, R197 ;  /* 0x000000446c547223 */ /* 0x042fe200000000c5 */
[C---:B------:R-:W-:Y:S02]  /*c550*/  FFMA R127, R107.reuse, R95, R94 ;  /* 0x0000005f6b7f7223 */ /* 0x040fe4000000005e */
[----:B------:R-:W-:Y:S01]  /*c560*/  FFMA R123, R107, R99, R98 ;  /* 0x000000636b7b7223 */ /* 0x000fe20000000062 */
[C---:B---3--:R-:W-:Y:S01]  /*c570*/  FFMA R86, R108.reuse, R72, R175 ;  /* 0x000000486c567223 */ /* 0x048fe200000000af */
[C---:B------:R-:W-:Y:S01]  /*c580*/  FFMA R93, R109.reuse, R69, R84 ;  /* 0x000000456d5d7223 */ /* 0x040fe20000000054 */
[----:B------:R-:W-:Y:S01]  /*c590*/  LDS.128 R104, [R19.X4+UR4+0x4720] ;  /* 0x0047200413687984 */ /* 0x000fe20008004c00 */
[----:B----4-:R-:W-:Y:S01]  /*c5a0*/  FFMA R88, R108, R76, R191 ;  /* 0x0000004c6c587223 */ /* 0x010fe200000000bf */
[----:B------:R-:W-:-:S02]  /*c5b0*/  FFMA R91, R109, R73, R86 ;  /* 0x000000496d5b7223 */ /* 0x000fc40000000056 */
[----:B------:R-:W1:Y:S01]  /*c5c0*/  LDS.128 R84, [R19.X4+UR4+0x720] ;  /* 0x0007200413547984 */ /* 0x000e620008004c00 */
[----:B------:R-:W-:Y:S01]  /*c5d0*/  FFMA R89, R109, R77, R88 ;  /* 0x0000004d6d597223 */ /* 0x000fe20000000058 */
[C---:B------:R-:W-:Y:S01]  /*c5e0*/  FFMA R88, R110.reuse, R70, R93 ;  /* 0x000000466e587223 */ /* 0x040fe2000000005d */
[C---:B------:R-:W-:Y:S02]  /*c5f0*/  FFMA R90, R110.reuse, R74, R91 ;  /* 0x0000004a6e5a7223 */ /* 0x040fe4000000005b */
        /* <DEDUP_REMOVED lines=380> */
[----:B------:R-:W4:Y:S01]  /*ddc0*/  LDS.128 R96, [R21+0x750] ;  /* 0x0007500015607984 */ /* 0x000f220000000c00 */
[----:B------:R-:W-:-:S02]  /*ddd0*/  FFMA R112, R112, R76, R121 ;  /* 0x0000004c70707223 */ /* 0x000fc40000000079 */
[C---:B------:R-:W-:Y:S01]  /*dde0*/  FFMA R23, R113.reuse, R81, R116 ;  /* 0x0000005171177223 */ /* 0x040fe20000000074 */
[----:B------:R-:W4:Y:S01]  /*ddf0*/  LDS.128 R100, [R19.X4+UR4+0x350] ;  /* 0x0003500413647984 */ /* 0x000f220008004c00 */
        /* <DEDUP_REMOVED lines=698> */
[----:B------:R-:W4:Y:S01]  /*109a0*/  LDS.128 R100, [R19.X4+UR4+0x3a0] ;  /* 0x0003a00413647984 */ /* 0x000f220008004c00 */
[----:B------:R-:W-:Y:S01]  /*109b0*/  FFMA R113, R113, R93, R112 ;  /* 0x0000005d71717223 */ /* 0x000fe20000000070 */
[C---:B------:R-:W-:Y:S01]  /*109c0*/  FFMA R116, R114.reuse, R90, R117 ;  /* 0x0000005a72747223 */ /* 0x040fe20000000075 */
[C---:B------:R-:W-:Y:S01]  /*109d0*/  FFMA R118, R114.reuse, R98, R23 ;  /* 0x0000006272767223 */ /* 0x040fe20000000017 */
[C---:B------:R-:W-:Y:S01]  /*109e0*/  FFMA R112, R114.reuse, R86, R119 ;  /* 0x0000005672707223 */ /* 0x040fe20000000077 */
[----:B------:R-:W-:Y:S01]  /*109f0*/  FFMA R114, R114, R94, R113 ;  /* 0x0000005e72727223 */ /* 0x000fe20000000071 */
[----:B------:R-:W4:Y:S01]  /*10a00*/  LDS.128 R76, [R21+0x7a0] ;  /* 0x0007a000154c7984 */ /* 0x000f220000000c00 */
        /* <DEDUP_REMOVED lines=19> */
[----:B------:R-:W-:Y:S01]  /*10b40*/  LDS.128 R120, [R21+0x5b0] ;  /* 0x0005b00015787984 */ /* 0x000fe20000000c00 */
[C---:B-1----:R-:W-:Y:S01]  /*10b50*/  FFMA R86, R108.reuse, R80, R191 ;  /* 0x000000506c567223 */ /* 0x042fe200000000bf */
[C---:B------:R-:W-:Y:S01]  /*10b60*/  FFMA R105, R107.reuse, R99, R98 ;  /* 0x000000636b697223 */ /* 0x040fe20000000062 */
[----:B------:R-:W-:Y:S01]  /*10b70*/  FFMA R107, R107, R95, R94 ;  /* 0x0000005f6b6b7223 */ /* 0x000fe2000000005e */
[----:B------:R-:W-:Y:S01]  /*10b80*/  LDS.128 R96, [R19.X4+UR4+0x41a0] ;  /* 0x0041a00413607984 */ /* 0x000fe20008004c00 */
[----:B---3--:R-:W-:Y:S01]  /*10b90*/  FFMA R88, R108, R72, R193 ;  /* 0x000000486c587223 */ /* 0x008fe200000000c1 */
[----:B------:R-:W-:-:S02]  /*10ba0*/  FFMA R87, R109, R81, R86 ;  /* 0x000000516d577223 */ /* 0x000fc40000000056 */
[----:B------:R-:W-:Y:S01]  /*10bb0*/  LDS.128 R116, [R21+0x7b0] ;  /* 0x0007b00015747984 */ /* 0x000fe20000000c00 */
        /* <DEDUP_REMOVED lines=16> */
[C---:B------:R-:W-:Y:S01]  /*10cc0*/  FFMA R85, R101.reuse, R77, R92 ;  /* 0x0000004d65557223 */ /* 0x040fe2000000005c */
[C---:B------:R-:W-:Y:S01]  /*10cd0*/  FFMA R93, R101.reuse, R81, R84 ;  /* 0x00000051655d7223 */ /* 0x040fe20000000054 */
[----:B------:R-:W-:Y:S01]  /*10ce0*/  FFMA R101, R101, R69, R100 ;  /* 0x0000004565657223 */ /* 0x000fe20000000064 */
[----:B------:R-:W-:Y:S01]  /*10cf0*/  FFMA R185, R103, R75, R86 ;  /* 0x0000004b67b97223 */ /* 0x000fe20000000056 */
[----:B--2---:R-:W-:Y:S01]  /*10d00*/  FFMA R86, R112, R72, R179 ;  /* 0x0000004870567223 */ /* 0x004fe200000000b3 */
[C---:B------:R-:W-:Y:S01]  /*10d10*/  FFMA R84, R102.reuse, R82, R93 ;  /* 0x0000005266547223 */ /* 0x040fe2000000005d */
        /* <DEDUP_REMOVED lines=12> */
[----:B------:R-:W-:Y:S01]  /*10de0*/  FFMA R92, R114, R82, R101 ;  /* 0x00000052725c7223 */ /* 0x000fe20000000065 */
[C---:B------:R-:W-:Y:S01]  /*10df0*/  FFMA R175, R115.reuse, R75, R94 ;  /* 0x0000004b73af7223 */ /* 0x040fe2000000005e */
[----:B------:R-:W-:Y:S01]  /*10e00*/  FFMA R108, R108, R76, R197 ;  /* 0x0000004c6c6c7223 */ /* 0x000fe200000000c5 */
[----:B------:R-:W-:Y:S01]  /*10e10*/  FFMA R100, R114, R78, R93 ;  /* 0x0000004e72647223 */ /* 0x000fe2000000005d */
[----:B------:R-:W-:Y:S01]  /*10e20*/  FFMA R177, R115, R83, R92 ;  /* 0x0000005373b17223 */ /* 0x000fe2000000005c */
[-C--:B------:R-:W-:Y:S01]  /*10e30*/  FFMA R112, R112, R68.reuse, R181 ;  /* 0x0000004470707223 */ /* 0x080fe200000000b5 */
[----:B------:R-:W-:Y:S01]  /*10e40*/  FFMA R109, R109, R77, R108 ;  /* 0x0000004d6d6d7223 */ /* 0x000fe2000000006c */
[----:B------:R-:W-:Y:S01]  /*10e50*/  FFMA R179, R115, R79, R100 ;  /* 0x0000004f73b37223 */ /* 0x000fe20000000064 */
[C---:B-1----:R-:W-:Y:S01]  /*10e60*/  FFMA R92, R88.reuse, R68, R173 ;  /* 0x00000044585c7223 */ /* 0x042fe200000000ad */
        /* <DEDUP_REMOVED lines=25> */
[----:B------:R-:W3:Y:S01]  /*11000*/  LDS.128 R92, [R19.X4+UR4+0x47a0] ;  /* 0x0047a004135c7984 */ /* 0x000ee20008004c00 */
[C---:B------:R-:W-:Y:S01]  /*11010*/  FFMA R96, R98.reuse, R78, R89 ;  /* 0x0000004e62607223 */ /* 0x040fe20000000059 */
[----:B------:R-:W-:Y:S01]  /*11020*/  FFMA R90, R98, R74, R91 ;  /* 0x0000004a625a7223 */ /* 0x000fe2000000005b */
[----:B------:R-:W-:Y:S01]  /*11030*/  FFMA R211, R99, R71, R88 ;  /* 0x0000004763d37223 */ /* 0x000fe20000000058 */
[----:B------:R-:W-:Y:S01]  /*11040*/  FFMA R113, R113, R69, R112 ;  /* 0x0000004571717223 */ /* 0x000fe20000000070 */
[----:B--2---:R-:W-:Y:S01]  /*11050*/  FFMA R88, R84, R68, R201 ;  /* 0x0000004454587223 */ /* 0x004fe200000000c9 */
[C---:B------:R-:W-:Y:S01]  /*11060*/  FFMA R209, R99.reuse, R79, R96 ;  /* 0x0000004f63d17223 */ /* 0x040fe20000000060 */
[----:B------:R-:W-:Y:S01]  /*11070*/  FFMA R207, R99, R75, R90 ;  /* 0x0000004b63cf7223 */ /* 0x000fe2000000005a */
[----:B------:R-:W-:Y:S01]  /*11080*/  FFMA R98, R98, R82, R97 ;  /* 0x0000005262627223 */ /* 0x000fe20000000061 */
        /* <DEDUP_REMOVED lines=11> */
[-C--:B------:R-:W-:Y:S01]  /*11140*/  FFMA R203, R99, R83.reuse, R98 ;  /* 0x0000005363cb7223 */ /* 0x080fe20000000062 */
[C---:B------:R-:W-:Y:S01]  /*11150*/  FFMA R84, R86.reuse, R70, R97 ;  /* 0x0000004656547223 */ /* 0x040fe20000000061 */
[----:B------:R-:W-:Y:S01]  /*11160*/  LDS.128 R112, [R21+0x3b0] ;  /* 0x0003b00015707984 */ /* 0x000fe20000000c00 */
[C---:B------:R-:W-:Y:S01]  /*11170*/  FFMA R88, R86.reuse, R82, R91 ;  /* 0x0000005256587223 */ /* 0x040fe2000000005b */
[C---:B------:R-:W-:Y:S01]  /*11180*/  FFMA R90, R86.reuse, R74, R89 ;  /* 0x0000004a565a7223 */ /* 0x040fe20000000059 */
[----:B------:R-:W-:Y:S01]  /*11190*/  FFMA R86, R86, R78, R85 ;  /* 0x0000004e56567223 */ /* 0x000fe20000000055 */
[----:B------:R-:W2:Y:S01]  /*111a0*/  LDS.128 R96, [R19.X4+UR4+0x1b0] ;  /* 0x0001b00413607984 */ /* 0x000ea20008004c00 */
[C---:B------:R-:W-:Y:S01]  /*111b0*/  FFMA R143, R87.reuse, R83, R88 ;  /* 0x00000053578f7223 */ /* 0x040fe20000000058 */
[C---:B-1----:R-:W-:Y:S01]  /*111c0*/  FFMA R88, R100.reuse, R76, R129 ;  /* 0x0000004c64587223 */ /* 0x042fe20000000081 */
[C---:B------:R-:W-:Y:S01]  /*111d0*/  FFMA R169, R87.reuse, R79, R86 ;  /* 0x0000004f57a97223 */ /* 0x040fe20000000056 */
[----:B------:R-:W1:Y:S01]  /*111e0*/  LDS.128 R108, [R21+0x1b0] ;  /* 0x0001b000156c7984 */ /* 0x000e620000000c00 */
[C---:B------:R-:W-:Y:S01]  /*111f0*/  FFMA R171, R87.reuse, R71, R84 ;  /* 0x0000004757ab7223 */ /* 0x040fe20000000054 */
[C---:B------:R-:W-:Y:S01]  /*11200*/  FFMA R86, R100.reuse, R72, R23 ;  /* 0x0000004864567223 */ /* 0x040fe20000000017 */
[----:B------:R-:W-:Y:S01]  /*11210*/  FFMA R141, R87, R75, R90 ;  /* 0x0000004b578d7223 */ /* 0x000fe2000000005a */
[C---:B------:R-:W-:Y:S01]  /*11220*/  FFMA R84, R100.reuse, R80, R131 ;  /* 0x0000005064547223 */ /* 0x040fe20000000083 */
[C---:B------:R-:W-:Y:S01]  /*11230*/  FFMA R23, R101.reuse, R77, R88 ;  /* 0x0000004d65177223 */ /* 0x040fe20000000058 */
[-C--:B------:R-:W-:Y:S01]  /*11240*/  FFMA R100, R100, R68.reuse, R133 ;  /* 0x0000004464647223 */ /* 0x080fe20000000085 */
[----:B------:R-:W4:Y:S01]  /*11250*/  LDS.128 R88, [R19.X4+UR4+0x3b0] ;  /* 0x0003b00413587984 */ /* 0x000f220008004c00 */
[C---:B------:R-:W-:Y:S01]  /*11260*/  FFMA R85, R101.reuse, R73, R86 ;  /* 0x0000004965557223 */ /* 0x040fe20000000056 */
[C---:B------:R-:W-:Y:S01]  /*11270*/  FFMA R87, R101.reuse, R81, R84 ;  /* 0x0000005165577223 */ /* 0x040fe20000000054 */
[-C--:B------:R-:W-:Y:S01]  /*11280*/  FFMA R101, R101, R69.reuse, R100 ;  /* 0x0000004565657223 */ /* 0x080fe20000000064 */
[----:B---3--:R-:W-:Y:S01]  /*11290*/  FFMA R68, R92, R68, R107 ;  /* 0x000000445c447223 */ /* 0x008fe2000000006b */
[C---:B------:R-:W-:Y:S01]  /*112a0*/  FFMA R86, R102.reuse, R74, R85 ;  /* 0x0000004a66567223 */ /* 0x040fe20000000055 */
[C---:B------:R-:W-:Y:S01]  /*112b0*/  FFMA R84, R102.reuse, R82, R87 ;  /* 0x0000005266547223 */ /* 0x040fe20000000057 */
        /* <DEDUP_REMOVED lines=17> */
[----:B------:R-:W-:-:S02]  /*113d0*/  FFMA R139, R95, R75, R74 ;  /* 0x0000004b5f8b7223 */ /* 0x000fc4000000004a */
[----:B------:R-:W-:Y:S01]  /*113e0*/  FFMA R81, R93, R81, R80 ;  /* 0x000000515d517223 */ /* 0x000fe20000000050 */
[----:B------:R-:W-:Y:S01]  /*113f0*/  FFMA R135, R95, R79, R78 ;  /* 0x0000004f5f877223 */ /* 0x000fe2000000004e */
[C---:B--2---:R-:W-:Y:S01]  /*11400*/  FFMA R70, R96.reuse, R112, R191 ;  /* 0x0000007060467223 */ /* 0x044fe200000000bf */
[----:B------:R-:W-:Y:S01]  /*11410*/  FFMA R72, R96, R120, R195 ;  /* 0x0000007860487223 */ /* 0x000fe200000000c3 */
[----:B------:R-:W-:Y:S01]  /*11420*/  FFMA R82, R94, R82, R81 ;  /* 0x000000525e527223 */ /* 0x000fe20000000051 */
[C---:B-1----:R-:W-:Y:S01]  /*11430*/  FFMA R68, R96.reuse, R108, R193 ;  /* 0x0000006c60447223 */ /* 0x042fe200000000c1 */
[C---:B------:R-:W-:Y:S01]  /*11440*/  FFMA R75, R97.reuse, R113, R70 ;  /* 0x00000071614b7223 */ /* 0x040fe20000000046 */
[C---:B------:R-:W-:Y:S01]  /*11450*/  FFMA R73, R97.reuse, R121, R72 ;  /* 0x0000007961497223 */ /* 0x040fe20000000048 */
[----:B------:R-:W-:Y:S01]  /*11460*/  FFMA R96, R96, R116, R197 ;  /* 0x0000007460607223 */ /* 0x000fe200000000c5 */
[----:B------:R-:W-:Y:S01]  /*11470*/  FFMA R77, R97, R109, R68 ;  /* 0x0000006d614d7223 */ /* 0x000fe20000000044 */
[C---:B------:R-:W-:Y:S01]  /*11480*/  FFMA R74, R98.reuse, R114, R75 ;  /* 0x00000072624a7223 */ /* 0x040fe2000000004b */
[----:B------:R-:W1:Y:S01]  /*11490*/  LDS.128 R68, [R19.X4+UR4+0x7b0] ;  /* 0x0007b00413447984 */ /* 0x000e620008004c00 */
[C---:B------:R-:W-:Y:S01]  /*114a0*/  FFMA R76, R98.reuse, R122, R73 ;  /* 0x0000007a624c7223 */ /* 0x040fe20000000049 */
[----:B------:R-:W-:Y:S01]  /*114b0*/  FFMA R72, R98, R110, R77 ;  /* 0x0000006e62487223 */ /* 0x000fe2000000004d */
[----:B------:R-:W-:Y:S01]  /*114c0*/  FFMA R133, R95, R83, R82 ;  /* 0x000000535f857223 */ /* 0x000fe20000000052 */
[C---:B------:R-:W-:Y:S01]  /*114d0*/  FFMA R193, R99.reuse, R115, R74 ;  /* 0x0000007363c17223 */ /* 0x040fe2000000004a */
[C---:B------:R-:W-:Y:S01]  /*114e0*/  FFMA R197, R99.reuse, R123, R76 ;  /* 0x0000007b63c57223 */ /* 0x040fe2000000004c */
[----:B------:R-:W-:Y:S01]  /*114f0*/  FFMA R107, R99, R111, R72 ;  /* 0x0000006f636b7223 */ /* 0x000fe20000000048 */
[C---:B----4-:R-:W-:Y:S01]  /*11500*/  FFMA R76, R88.reuse, R116, R183 ;  /* 0x00000074584c7223 */ /* 0x050fe200000000b7 */
[C---:B------:R-:W-:Y:S01]  /*11510*/  FFMA R74, R88.reuse, R120, R185 ;  /* 0x00000078584a7223 */ /* 0x040fe200000000b9 */
[C---:B------:R-:W-:Y:S01]  /*11520*/  FFMA R72, R88.reuse, R112, R187 ;  /* 0x0000007058487223 */ /* 0x040fe200000000bb */
        /* <DEDUP_REMOVED lines=11> */
[----:B------:R-:W-:Y:S01]  /*115e0*/  FFMA R105, R91, R115, R72 ;  /* 0x000000735b697223 */ /* 0x000fe20000000048 */
[C---:B---3--:R-:W-:Y:S01]  /*115f0*/  FFMA R72, R84.reuse, R108, R181 ;  /* 0x0000006c54487223 */ /* 0x048fe200000000b5 */
[C---:B------:R-:W-:Y:S01]  /*11600*/  FFMA R76, R84.reuse, R116, R179 ;  /* 0x00000074544c7223 */ /* 0x040fe200000000b3 */
[----:B------:R-:W-:Y:S01]  /*11610*/  FFMA R74, R84, R120, R175 ;  /* 0x00000078544a7223 */ /* 0x000fe200000000af */
[-C--:B------:R-:W-:Y:S01]  /*11620*/  FFMA R90, R90, R110.reuse, R89 ;  /* 0x0000006e5a5a7223 */ /* 0x080fe20000000059 */
        /* <DEDUP_REMOVED lines=8> */
[----:B------:R-:W3:Y:S01]  /*116b0*/  LDS.128 R88, [R19.X4+UR4+0x43b0] ;  /* 0x0043b00413587984 */ /* 0x000ee20008004c00 */
[C---:B------:R-:W-:Y:S01]  /*116c0*/  FFMA R199, R87.reuse, R119, R76 ;  /* 0x0000007757c77223 */ /* 0x040fe2000000004c */
[C---:B------:R-:W-:Y:S01]  /*116d0*/  FFMA R131, R87.reuse, R123, R74 ;  /* 0x0000007b57837223 */ /* 0x040fe2000000004a */
[----:B------:R-:W-:Y:S01]  /*116e0*/  FFMA R219, R87, R111, R72 ;  /* 0x0000006f57db7223 */ /* 0x000fe20000000048 */
        /* <DEDUP_REMOVED lines=15> */
[----:B------:R-:W-:Y:S01]  /*117e0*/  FFMA R70, R70, R114, R69 ;  /* 0x0000007246467223 */ /* 0x000fe20000000045 */
[----:B------:R-:W1:Y:S01]  /*117f0*/  LDS.128 R84, [R19.X4+UR4+0x45b0] ;  /* 0x0045b00413547984 */ /* 0x000e620008004c00 */
[C---:B------:R-:W-:Y:S01]  /*11800*/  FFMA R127, R71.reuse, R123, R72 ;  /* 0x0000007b477f7223 */ /* 0x040fe20000000048 */
[C---:B--2---:R-:W-:Y:S01]  /*11810*/  FFMA R72, R92.reuse, R120, R207 ;  /* 0x000000785c487223 */ /* 0x044fe200000000cf */
        /* <DEDUP_REMOVED lines=13> */
[----:B------:R-:W-:Y:S01]  /*118f0*/  LDS.128 R96, [R19.X4+UR4+0x1c0] ;  /* 0x0001c00413607984 */ /* 0x000fe20008004c00 */
[----:B------:R-:W-:Y:S01]  /*11900*/  FFMA R93, R93, R117, R92 ;  /* 0x000000755d5d7223 */ /* 0x000fe2000000005c */
[C---:B------:R-:W-:Y:S01]  /*11910*/  FFMA R92, R94.reuse, R110, R73 ;  /* 0x0000006e5e5c7223 */ /* 0x040fe20000000049 */
[C---:B------:R-:W-:Y:S01]  /*11920*/  FFMA R187, R95.reuse, R115, R100 ;  /* 0x000000735fbb7223 */ /* 0x040fe20000000064 */
[----:B------:R-:W2:Y:S01]  /*11930*/  LDS.128 R68, [R21+0x3c0] ;  /* 0x0003c00015447984 */ /* 0x000ea20000000c00 */
[----:B------:R-:W-:Y:S01]  /*11940*/  FFMA R94, R94, R118, R93 ;  /* 0x000000765e5e7223 */ /* 0x000fe2000000005d */
[C---:B------:R-:W-:Y:S01]  /*11950*/  FFMA R191, R95.reuse, R111, R92 ;  /* 0x0000006f5fbf7223 */ /* 0x040fe2000000005c */
[C---:B---3--:R-:W-:Y:S01]  /*11960*/  FFMA R100, R88.reuse, R116, R169 ;  /* 0x0000007458647223 */ /* 0x048fe200000000a9 */
        /* <DEDUP_REMOVED lines=10> */
[----:B------:R-:W-:Y:S01]  /*11a10*/  FFMA R183, R95, R123, R102 ;  /* 0x0000007b5fb77223 */ /* 0x000fe20000000066 */
[----:B------:R-:W-:Y:S01]  /*11a20*/  FFMA R89, R89, R109, R88 ;  /* 0x0000006d59597223 */ /* 0x000fe20000000058 */
[----:B------:R-:W4:Y:S01]  /*11a30*/  LDS.128 R92, [R19.X4+UR4+0x3c0] ;  /* 0x0003c004135c7984 */ /* 0x000f220008004c00 */
        /* <DEDUP_REMOVED lines=26> */
[----:B---3--:R-:W-:-:S03]  /*11be0*/  FFMA R84, R96, R76, R107 ;  /* 0x0000004c60547223 */ /* 0x008fc6000000006b */
[C---:B------:R-:W-:Y:S01]  /*11bf0*/  FFMA R103, R97.reuse, R69, R86 ;  /* 0x0000004561677223 */ /* 0x040fe20000000056 */
[C---:B----4-:R-:W-:Y:S01]  /*11c00*/  FFMA R100, R96.reuse, R72, R197 ;  /* 0x0000004860647223 */ /* 0x050fe200000000c5 */
[C---:B------:R-:W-:Y:S02]  /*11c10*/  FFMA R107, R97.reuse, R77, R84 ;  /* 0x0000004d616b7223 */ /* 0x040fe40000000054 */
[----:B------:R-:W2:Y:S01]  /*11c20*/  LDS.128 R84, [R19.X4+UR4+0x7c0] ;  /* 0x0007c00413547984 */ /* 0x000ea20008004c00 */
[----:B------:R-:W-:Y:S01]  /*11c30*/  FFMA R96, R96, R80, R215 ;  /* 0x0000005060607223 */ /* 0x000fe200000000d7 */
[C---:B------:R-:W-:Y:S01]  /*11c40*/  FFMA R101, R97.reuse, R73, R100 ;  /* 0x0000004961657223 */ /* 0x040fe20000000064 */
[C---:B------:R-:W-:Y:S02]  /*11c50*/  FFMA R100, R98.reuse, R70, R103 ;  /* 0x0000004662647223 */ /* 0x040fe40000000067 */
        /* <DEDUP_REMOVED lines=8> */
[C---:B------:R-:W-:Y:S01]  /*11ce0*/  FFMA R179, R99.reuse, R83, R98 ;  /* 0x0000005363b37223 */ /* 0x040fe20000000062 */
[C---:B------:R-:W-:Y:S01]  /*11cf0*/  FFMA R98, R92.reuse, R72, R195 ;  /* 0x000000485c627223 */ /* 0x040fe200000000c3 */
[----:B------:R-:W-:Y:S01]  /*11d00*/  FFMA R92, R92, R76, R217 ;  /* 0x0000004c5c5c7223 */ /* 0x000fe200000000d9 */
        /* <DEDUP_REMOVED lines=43> */
[----:B------:R-:W2:Y:S01]  /*11fc0*/  LDS.128 R124, [R19.X4+UR4+0x45c0] ;  /* 0x0045c004137c7984 */ /* 0x000ea20008004c00 */
[C---:B------:R-:W-:Y:S01]  /*11fd0*/  FFMA R213, R87.reuse, R79, R84 ;  /* 0x0000004f57d57223 */ /* 0x040fe20000000054 */
[C---:B------:R-:W-:Y:S01]  /*11fe0*/  FFMA R211, R87.reuse, R75, R88 ;  /* 0x0000004b57d37223 */ /* 0x040fe20000000058 */
[C---:B------:R-:W-:Y:S01]  /*11ff0*/  FFMA R201, R87.reuse, R71, R86 ;  /* 0x0000004757c97223 */ /* 0x040fe20000000056 */
[C---:B---3--:R-:W-:Y:S01]  /*12000*/  FFMA R84, R104.reuse, R76, R191 ;  /* 0x0000004c68547223 */ /* 0x048fe200000000bf */
        /* <DEDUP_REMOVED lines=56> */
[----:B---3--:R-:W-:-:S03]  /*12390*/  FFMA R126, R100, R88, R177 ;  /* 0x00000058647e7223 */ /* 0x008fc600000000b1 */
[C---:B------:R-:W-:Y:S01]  /*123a0*/  FFMA R167, R101.reuse, R85, R124 ;  /* 0x0000005565a77223 */ /* 0x040fe2000000007c */
[C---:B----4-:R-:W-:Y:S01]  /*123b0*/  FFMA R132, R100.reuse, R92, R175 ;  /* 0x0000005c64847223 */ /* 0x050fe200000000af */
[C---:B------:R-:W-:Y:S02]  /*123c0*/  FFMA R165, R101.reuse, R89, R126 ;  /* 0x0000005965a57223 */ /* 0x040fe4000000007e */
        /* <DEDUP_REMOVED lines=126> */
[C---:B--2---:R-:W-:Y:S01]  /*12bb0*/  FFMA R72, R100.reuse, R72, R123 ;  /* 0x0000004864487223 */ /* 0x044fe2000000007b */
[C---:B------:R-:W-:Y:S01]  /*12bc0*/  FFMA R219, R127.reuse, R119, R118 ;  /* 0x000000777fdb7223 */ /* 0x040fe20000000076 */
[----:B------:R-:W-:Y:S01]  /*12bd0*/  FFMA R223, R127, R111, R110 ;  /* 0x0000006f7fdf7223 */ /* 0x000fe2000000006e */
[----:B------:R-:W-:Y:S01]  /*12be0*/  LDS.128 R112, [R21+0x1e0] ;  /* 0x0001e00015707984 */ /* 0x000fe20000000c00 */
[C---:B------:R-:W-:Y:S01]  /*12bf0*/  FFMA R173, R131.reuse, R99, R128 ;  /* 0x0000006383ad7223 */ /* 0x040fe20000000080 */
[----:B------:R-:W-:Y:S01]  /*12c00*/  FFMA R217, R131, R87, R130 ;  /* 0x0000005783d97223 */ /* 0x000fe20000000082 */
[C---:B------:R-:W-:Y:S01]  /*12c10*/  FFMA R73, R101.reuse, R73, R72 ;  /* 0x0000004965497223 */ /* 0x040fe20000000048 */
[----:B------:R-:W2:Y:S01]  /*12c20*/  LDS.128 R120, [R19.X4+UR4+0x5e0] ;  /* 0x0005e00413787984 */ /* 0x000ea20008004c00 */
[C---:B------:R-:W-:Y:S01]  /*12c30*/  FFMA R76, R100.reuse, R76, R223 ;  /* 0x0000004c644c7223 */ /* 0x040fe200000000df */
[----:B------:R-:W-:Y:S01]  /*12c40*/  FFMA R80, R100, R80, R219 ;  /* 0x0000005064507223 */ /* 0x000fe200000000db */
[C---:B------:R-:W-:Y:S01]  /*12c50*/  FFMA R74, R102.reuse, R74, R73 ;  /* 0x0000004a664a7223 */ /* 0x040fe20000000049 */
[----:B------:R-:W3:Y:S01]  /*12c60*/  LDS.128 R124, [R19.X4+UR4+0x7e0] ;  /* 0x0007e004137c7984 */ /* 0x000ee20008004c00 */
[C---:B------:R-:W-:Y:S01]  /*12c70*/  FFMA R77, R101.reuse, R77, R76 ;  /* 0x0000004d654d7223 */ /* 0x040fe2000000004c */
[----:B------:R-:W-:Y:S01]  /*12c80*/  FFMA R81, R101, R81, R80 ;  /* 0x0000005165517223 */ /* 0x000fe20000000050 */
[C---:B------:R-:W-:Y:S01]  /*12c90*/  FFMA R75, R103.reuse, R75, R74 ;  /* 0x0000004b674b7223 */ /* 0x040fe2000000004a */
[----:B------:R-:W4:Y:S01]  /*12ca0*/  LDS.128 R128, [R19.X4+UR4+0x41e0] ;  /* 0x0041e00413807984 */ /* 0x000f220008004c00 */
[C---:B------:R-:W-:Y:S01]  /*12cb0*/  FFMA R78, R102.reuse, R78, R77 ;  /* 0x0000004e664e7223 */ /* 0x040fe2000000004d */
[----:B------:R-:W-:Y:S01]  /*12cc0*/  FFMA R82, R102, R82, R81 ;  /* 0x0000005266527223 */ /* 0x000fe20000000051 */
[----:B------:R-:W-:Y:S01]  /*12cd0*/  FFMA R68, R100, R68, R221 ;  /* 0x0000004464447223 */ /* 0x000fe200000000dd */
[----:B------:R-:W4:Y:S01]  /*12ce0*/  LDS.128 R132, [R19.X4+UR4+0x43e0] ;  /* 0x0043e00413847984 */ /* 0x000f220008004c00 */
[C---:B------:R-:W-:Y:S01]  /*12cf0*/  FFMA R79, R103.reuse, R79, R78 ;  /* 0x0000004f674f7223 */ /* 0x040fe2000000004e */
[----:B------:R-:W-:Y:S01]  /*12d00*/  FFMA R83, R103, R83, R82 ;  /* 0x0000005367537223 */ /* 0x000fe20000000052 */
[----:B------:R-:W-:Y:S01]  /*12d10*/  FFMA R69, R101, R69, R68 ;  /* 0x0000004565457223 */ /* 0x000fe20000000044 */
[----:B------:R-:W4:Y:S03]  /*12d20*/  LDS.128 R108, [R19.X4+UR4+0x1e0] ;  /* 0x0001e004136c7984 */ /* 0x000f260008004c00 */
[----:B------:R-:W-:Y:S01]  /*12d30*/  FFMA R70, R102, R70, R69 ;  /* 0x0000004666467223 */ /* 0x000fe20000000045 */
[----:B------:R-:W4:Y:S03]  /*12d40*/  LDS.128 R116, [R19.X4+UR4+0x3e0] ;  /* 0x0003e00413747984 */ /* 0x000f260008004c00 */
[----:B------:R-:W-:Y:S01]  /*12d50*/  FFMA R71, R103, R71, R70 ;  /* 0x0000004767477223 */ /* 0x000fe20000000046 */
[----:B------:R-:W4:Y:S04]  /*12d60*/  LDS.128 R136, [R19.X4+UR4+0x45e0] ;  /* 0x0045e00413887984 */ /* 0x000f280008004c00 */
[----:B------:R-:W4:Y:S01]  /*12d70*/  LDS.128 R140, [R19.X4+UR4+0x47e0] ;  /* 0x0047e004138c7984 */ /* 0x000f220008004c00 */
[C---:B-1----:R-:W-:Y:S01]  /*12d80*/  FFMA R92, R104.reuse, R92, R75 ;  /* 0x0000005c685c7223 */ /* 0x042fe2000000004b */
[C---:B------:R-:W-:Y:S01]  /*12d90*/  FFMA R84, R104.reuse, R84, R79 ;  /* 0x0000005468547223 */ /* 0x040fe2000000004f */
[C---:B------:R-:W-:Y:S01]  /*12da0*/  FFMA R96, R104.reuse, R96, R83 ;  /* 0x0000006068607223 */ /* 0x040fe20000000053 */
[----:B------:R-:W1:Y:S01]  /*12db0*/  LDS.128 R72, [R21+0x3e0] ;  /* 0x0003e00015487984 */ /* 0x000e620000000c00 */
[----:B------:R-:W-:Y:S01]  /*12dc0*/  FFMA R88, R104, R88, R71 ;  /* 0x0000005868587223 */ /* 0x000fe20000000047 */
[C---:B------:R-:W-:Y:S01]  /*12dd0*/  FFMA R85, R105.reuse, R85, R84 ;  /* 0x0000005569557223 */ /* 0x040fe20000000054 */
[C---:B------:R-:W-:Y:S01]  /*12de0*/  FFMA R93, R105.reuse, R93, R92 ;  /* 0x0000005d695d7223 */ /* 0x040fe2000000005c */
[C---:B------:R-:W-:Y:S01]  /*12df0*/  FFMA R97, R105.reuse, R97, R96 ;  /* 0x0000006169617223 */ /* 0x040fe20000000060 */
[----:B------:R-:W-:Y:S01]  /*12e00*/  FFMA R89, R105, R89, R88 ;  /* 0x0000005969597223 */ /* 0x000fe20000000058 */
[C---:B------:R-:W-:Y:S01]  /*12e10*/  FFMA R86, R106.reuse, R86, R85 ;  /* 0x000000566a567223 */ /* 0x040fe20000000055 */
[----:B------:R-:W-:Y:S01]  /*12e20*/  FFMA R94, R106, R94, R93 ;  /* 0x0000005e6a5e7223 */ /* 0x000fe2000000005d */
[----:B--2---:R-:W-:Y:S01]  /*12e30*/  FFMA R76, R120, R112, R199 ;  /* 0x00000070784c7223 */ /* 0x004fe200000000c7 */
[----:B------:R-:W-:Y:S01]  /*12e40*/  FFMA R90, R106, R90, R89 ;  /* 0x0000005a6a5a7223 */ /* 0x000fe20000000059 */
[C---:B------:R-:W-:Y:S01]  /*12e50*/  FFMA R87, R107.reuse, R87, R86 ;  /* 0x000000576b577223 */ /* 0x040fe20000000056 */
[----:B------:R-:W-:Y:S01]  /*12e60*/  FFMA R95, R107, R95, R94 ;  /* 0x0000005f6b5f7223 */ /* 0x000fe2000000005e */
[----:B---3--:R-:W-:Y:S01]  /*12e70*/  FFMA R78, R124, R112, R205 ;  /* 0x000000707c4e7223 */ /* 0x008fe200000000cd */
[----:B------:R-:W-:Y:S01]  /*12e80*/  FFMA R77, R121, R113, R76 ;  /* 0x00000071794d7223 */ /* 0x000fe2000000004c */
[----:B------:R-:W-:Y:S01]  /*12e90*/  FFMA R91, R107, R91, R90 ;  /* 0x0000005b6b5b7223 */ /* 0x000fe2000000005a */
[----:B------:R-:W-:Y:S01]  /*12ea0*/  FFMA R98, R106, R98, R97 ;  /* 0x000000626a627223 */ /* 0x000fe20000000061 */
[-C--:B----4-:R-:W-:Y:S01]  /*12eb0*/  FFMA R80, R128, R112.reuse, R211 ;  /* 0x0000007080507223 */ /* 0x090fe200000000d3 */
[----:B------:R-:W-:Y:S01]  /*12ec0*/  FFMA R79, R125, R113, R78 ;  /* 0x000000717d4f7223 */ /* 0x000fe2000000004e */
[----:B------:R-:W-:Y:S01]  /*12ed0*/  LDS.128 R100, [R19.X4+UR4+0x47f0] ;  /* 0x0047f00413647984 */ /* 0x000fe20008004c00 */
[----:B------:R-:W-:Y:S01]  /*12ee0*/  FFMA R219, R107, R99, R98 ;  /* 0x000000636bdb7223 */ /* 0x000fe20000000062 */
[----:B------:R-:W-:Y:S01]  /*12ef0*/  FFMA R82, R132, R112, R215 ;  /* 0x0000007084527223 */ /* 0x000fe200000000d7 */
[-C--:B------:R-:W-:Y:S01]  /*12f00*/  FFMA R81, R129, R113.reuse, R80 ;  /* 0x0000007181517223 */ /* 0x080fe20000000050 */
[-C--:B------:R-:W-:Y:S01]  /*12f10*/  FFMA R80, R122, R114.reuse, R77 ;  /* 0x000000727a507223 */ /* 0x080fe2000000004d */
[----:B------:R-:W-:Y:S01]  /*12f20*/  LDS.128 R104, [R21+0x1f0] ;  /* 0x0001f00015687984 */ /* 0x000fe20000000c00 */
[-C--:B------:R-:W-:Y:S01]  /*12f30*/  FFMA R83, R133, R113.reuse, R82 ;  /* 0x0000007185537223 */ /* 0x080fe20000000052 */
[----:B------:R-:W-:Y:S01]  /*12f40*/  FFMA R82, R126, R114, R79 ;  /* 0x000000727e527223 */ /* 0x000fe2000000004f */
[-C--:B------:R-:W-:Y:S01]  /*12f50*/  FFMA R68, R108, R112.reuse, R181 ;  /* 0x000000706c447223 */ /* 0x080fe200000000b5 */
[----:B------:R-:W2:Y:S01]  /*12f60*/  LDS.128 R76, [R21+0x5e0] ;  /* 0x0005e000154c7984 */ /* 0x000ea20000000c00 */
        /* <DEDUP_REMOVED lines=9> */
[-C--:B------:R-:W-:Y:S01]  /*13000*/  FFMA R85, R137, R113.reuse, R84 ;  /* 0x0000007189557223 */ /* 0x080fe20000000054 */
[-C--:B------:R-:W-:Y:S01]  /*13010*/  FFMA R70, R118, R114.reuse, R71 ;  /* 0x0000007276467223 */ /* 0x080fe20000000047 */
[-C--:B------:R-:W-:Y:S01]  /*13020*/  FFMA R84, R130, R114.reuse, R81 ;  /* 0x0000007282547223 */ /* 0x080fe20000000051 */
[----:B------:R-:W-:Y:S01]  /*13030*/  FFMA R113, R141, R113, R112 ;  /* 0x000000718d717223 */ /* 0x000fe20000000070 */
[-C--:B------:R-:W-:Y:S01]  /*13040*/  FFMA R88, R138, R114.reuse, R85 ;  /* 0x000000728a587223 */ /* 0x080fe20000000055 */
[-C--:B------:R-:W-:Y:S01]  /*13050*/  FFMA R215, R111, R115.reuse, R68 ;  /* 0x000000736fd77223 */ /* 0x080fe20000000044 */
[-C--:B------:R-:W-:Y:S01]  /*13060*/  FFMA R181, R119, R115.reuse, R70 ;  /* 0x0000007377b57223 */ /* 0x080fe20000000046 */
[----:B------:R-:W-:Y:S01]  /*13070*/  FFMA R114, R142, R114, R113 ;  /* 0x000000728e727223 */ /* 0x000fe20000000071 */
[-C--:B------:R-:W-:Y:S01]  /*13080*/  FFMA R113, R123, R115.reuse, R80 ;  /* 0x000000737b717223 */ /* 0x080fe20000000050 */
[-C--:B------:R-:W-:Y:S01]  /*13090*/  FFMA R205, R131, R115.reuse, R84 ;  /* 0x0000007383cd7223 */ /* 0x080fe20000000054 */
[----:B------:R-:W-:Y:S01]  /*130a0*/  FFMA R189, R139, R115, R88 ;  /* 0x000000738bbd7223 */ /* 0x000fe20000000058 */
[-C--:B-1----:R-:W-:Y:S01]  /*130b0*/  FFMA R68, R108, R72.reuse, R179 ;  /* 0x000000486c447223 */ /* 0x082fe200000000b3 */
[-C--:B------:R-:W-:Y:S01]  /*130c0*/  FFMA R70, R116, R72.reuse, R185 ;  /* 0x0000004874467223 */ /* 0x080fe200000000b9 */
[-C--:B------:R-:W-:Y:S01]  /*130d0*/  FFMA R80, R120, R72.reuse, R191 ;  /* 0x0000004878507223 */ /* 0x080fe200000000bf */
[-C--:B------:R-:W-:Y:S01]  /*130e0*/  FFMA R82, R124, R72.reuse, R195 ;  /* 0x000000487c527223 */ /* 0x080fe200000000c3 */
[-C--:B------:R-:W-:Y:S01]  /*130f0*/  FFMA R84, R128, R72.reuse, R201 ;  /* 0x0000004880547223 */ /* 0x080fe200000000c9 */
[-C--:B------:R-:W-:Y:S01]  /*13100*/  FFMA R86, R132, R72.reuse, R207 ;  /* 0x0000004884567223 */ /* 0x080fe200000000cf */
[-C--:B------:R-:W-:Y:S01]  /*13110*/  FFMA R88, R136, R72.reuse, R213 ;  /* 0x0000004888587223 */ /* 0x080fe200000000d5 */
[----:B------:R-:W-:Y:S01]  /*13120*/  FFMA R72, R140, R72, R91 ;  /* 0x000000488c487223 */ /* 0x000fe2000000005b */
[-C--:B------:R-:W-:Y:S01]  /*13130*/  FFMA R69, R109, R73.reuse, R68 ;  /* 0x000000496d457223 */ /* 0x080fe20000000044 */
        /* <DEDUP_REMOVED lines=15> */
[----:B------:R-:W1:Y:S01]  /*13230*/  LDS.128 R68, [R21+0x7e0] ;  /* 0x0007e00015447984 */ /* 0x000e620000000c00 */
[-C--:B------:R-:W-:Y:S01]  /*13240*/  FFMA R179, R111, R75.reuse, R72 ;  /* 0x0000004b6fb37223 */ /* 0x080fe20000000048 */
[-C--:B------:R-:W-:Y:S01]  /*13250*/  FFMA R195, R119, R75.reuse, R80 ;  /* 0x0000004b77c37223 */ /* 0x080fe20000000050 */
[-C--:B------:R-:W-:Y:S01]  /*13260*/  FFMA R191, R123, R75.reuse, R82 ;  /* 0x0000004b7bbf7223 */ /* 0x080fe20000000052 */
[-C--:B------:R-:W-:Y:S01]  /*13270*/  FFMA R185, R127, R75.reuse, R84 ;  /* 0x0000004b7fb97223 */ /* 0x080fe20000000054 */
[-C--:B------:R-:W-:Y:S01]  /*13280*/  FFMA R213, R131, R75.reuse, R86 ;  /* 0x0000004b83d57223 */ /* 0x080fe20000000056 */
[-C--:B------:R-:W-:Y:S01]  /*13290*/  FFMA R207, R135, R75.reuse, R88 ;  /* 0x0000004b87cf7223 */ /* 0x080fe20000000058 */
[-C--:B------:R-:W-:Y:S01]  /*132a0*/  FFMA R217, R143, R75.reuse, R74 ;  /* 0x0000004b8fd97223 */ /* 0x080fe2000000004a */
[-C--:B--2---:R-:W-:Y:S01]  /*132b0*/  FFMA R72, R108, R76.reuse, R175 ;  /* 0x0000004c6c487223 */ /* 0x084fe200000000af */
[-C--:B------:R-:W-:Y:S01]  /*132c0*/  FFMA R74, R116, R76.reuse, R183 ;  /* 0x0000004c744a7223 */ /* 0x080fe200000000b7 */
[-C--:B------:R-:W-:Y:S01]  /*132d0*/  FFMA R80, R120, R76.reuse, R187 ;  /* 0x0000004c78507223 */ /* 0x080fe200000000bb */
[-C--:B------:R-:W-:Y:S01]  /*132e0*/  FFMA R82, R124, R76.reuse, R193 ;  /* 0x0000004c7c527223 */ /* 0x080fe200000000c1 */
[-C--:B------:R-:W-:Y:S01]  /*132f0*/  FFMA R84, R128, R76.reuse, R197 ;  /* 0x0000004c80547223 */ /* 0x080fe200000000c5 */
[-C--:B------:R-:W-:Y:S01]  /*13300*/  FFMA R86, R132, R76.reuse, R203 ;  /* 0x0000004c84567223 */ /* 0x080fe200000000cb */
[-C--:B------:R-:W-:Y:S01]  /*13310*/  FFMA R88, R136, R76.reuse, R209 ;  /* 0x0000004c88587223 */ /* 0x080fe200000000d1 */
[----:B------:R-:W-:Y:S01]  /*13320*/  FFMA R76, R140, R76, R95 ;  /* 0x0000004c8c4c7223 */ /* 0x000fe2000000005f */
        /* <DEDUP_REMOVED lines=25> */
[----:B------:R-:W2:Y:S01]  /*134c0*/  LDS.128 R72, [R19.X4+UR4+0x1f0] ;  /* 0x0001f00413487984 */ /* 0x000ea20008004c00 */
[-C--:B-1----:R-:W-:Y:S01]  /*134d0*/  FFMA R108, R108, R68.reuse, R177 ;  /* 0x000000446c6c7223 */ /* 0x082fe200000000b1 */
[-C--:B------:R-:W-:Y:S01]  /*134e0*/  FFMA R116, R116, R68.reuse, R23 ;  /* 0x0000004474747223 */ /* 0x080fe20000000017 */
[-C--:B------:R-:W-:Y:S01]  /*134f0*/  FFMA R120, R120, R68.reuse, R165 ;  /* 0x0000004478787223 */ /* 0x080fe200000000a5 */
[----:B------:R-:W1:Y:S01]  /*13500*/  LDS.128 R76, [R19.X4+UR4+0x3f0] ;  /* 0x0003f004134c7984 */ /* 0x000e620008004c00 */
[-C--:B------:R-:W-:Y:S01]  /*13510*/  FFMA R124, R124, R68.reuse, R167 ;  /* 0x000000447c7c7223 */ /* 0x080fe200000000a7 */
[-C--:B------:R-:W-:Y:S01]  /*13520*/  FFMA R128, R128, R68.reuse, R169 ;  /* 0x0000004480807223 */ /* 0x080fe200000000a9 */
[-C--:B------:R-:W-:Y:S01]  /*13530*/  FFMA R132, R132, R68.reuse, R171 ;  /* 0x0000004484847223 */ /* 0x080fe200000000ab */
[----:B------:R-:W3:Y:S01]  /*13540*/  LDS.128 R80, [R19.X4+UR4+0x5f0] ;  /* 0x0005f00413507984 */ /* 0x000ee20008004c00 */
[-C--:B------:R-:W-:Y:S01]  /*13550*/  FFMA R136, R136, R68.reuse, R173 ;  /* 0x0000004488887223 */ /* 0x080fe200000000ad */
[-C--:B------:R-:W-:Y:S01]  /*13560*/  FFMA R109, R109, R69.reuse, R108 ;  /* 0x000000456d6d7223 */ /* 0x080fe2000000006c */
[----:B------:R-:W-:Y:S01]  /*13570*/  FFMA R68, R140, R68, R219 ;  /* 0x000000448c447223 */ /* 0x000fe200000000db */
[----:B------:R-:W4:Y:S01]  /*13580*/  LDS.128 R84, [R19.X4+UR4+0x7f0] ;  /* 0x0007f00413547984 */ /* 0x000f220008004c00 */
[-C--:B------:R-:W-:Y:S01]  /*13590*/  FFMA R117, R117, R69.reuse, R116 ;  /* 0x0000004575757223 */ /* 0x080fe20000000074 */
[-C--:B------:R-:W-:Y:S01]  /*135a0*/  FFMA R121, R121, R69.reuse, R120 ;  /* 0x0000004579797223 */ /* 0x080fe20000000078 */
[-C--:B------:R-:W-:Y:S01]  /*135b0*/  FFMA R125, R125, R69.reuse, R124 ;  /* 0x000000457d7d7223 */ /* 0x080fe2000000007c */
[----:B------:R-:W4:Y:S01]  /*135c0*/  LDS.128 R88, [R19.X4+UR4+0x41f0] ;  /* 0x0041f00413587984 */ /* 0x000f220008004c00 */
[-C--:B------:R-:W-:Y:S01]  /*135d0*/  FFMA R129, R129, R69.reuse, R128 ;  /* 0x0000004581817223 */ /* 0x080fe20000000080 */
[-C--:B------:R-:W-:Y:S01]  /*135e0*/  FFMA R133, R133, R69.reuse, R132 ;  /* 0x0000004585857223 */ /* 0x080fe20000000084 */
[-C--:B------:R-:W-:Y:S01]  /*135f0*/  FFMA R137, R137, R69.reuse, R136 ;  /* 0x0000004589897223 */ /* 0x080fe20000000088 */
[----:B------:R-:W4:Y:S01]  /*13600*/  LDS.128 R92, [R19.X4+UR4+0x43f0] ;  /* 0x0043f004135c7984 */ /* 0x000f220008004c00 */
[-C--:B------:R-:W-:Y:S01]  /*13610*/  FFMA R110, R110, R70.reuse, R109 ;  /* 0x000000466e6e7223 */ /* 0x080fe2000000006d */
[----:B------:R-:W-:Y:S01]  /*13620*/  FFMA R69, R141, R69, R68 ;  /* 0x000000458d457223 */ /* 0x000fe20000000044 */
[-C--:B------:R-:W-:Y:S01]  /*13630*/  FFMA R118, R118, R70.reuse, R117 ;  /* 0x0000004676767223 */ /* 0x080fe20000000075 */
[----:B------:R-:W4:Y:S01]  /*13640*/  LDS.128 R96, [R19.X4+UR4+0x45f0] ;  /* 0x0045f00413607984 */ /* 0x000f220008004c00 */
[-C--:B------:R-:W-:Y:S01]  /*13650*/  FFMA R122, R122, R70.reuse, R121 ;  /* 0x000000467a7a7223 */ /* 0x080fe20000000079 */
[-C--:B------:R-:W-:Y:S01]  /*13660*/  FFMA R126, R126, R70.reuse, R125 ;  /* 0x000000467e7e7223 */ /* 0x080fe2000000007d */
[-C--:B------:R-:W-:Y:S01]  /*13670*/  FFMA R130, R130, R70.reuse, R129 ;  /* 0x0000004682827223 */ /* 0x080fe20000000081 */
[-C--:B------:R-:W-:Y:S01]  /*13680*/  FFMA R134, R134, R70.reuse, R133 ;  /* 0x0000004686867223 */ /* 0x080fe20000000085 */
[-C--:B------:R-:W-:Y:S01]  /*13690*/  FFMA R138, R138, R70.reuse, R137 ;  /* 0x000000468a8a7223 */ /* 0x080fe20000000089 */
[----:B------:R-:W-:Y:S01]  /*136a0*/  FFMA R70, R142, R70, R69 ;  /* 0x000000468e467223 */ /* 0x000fe20000000045 */
[----:B------:R-:W-:Y:S01]  /*136b0*/  FFMA R23, R111, R71, R110 ;  /* 0x000000476f177223 */ /* 0x000fe2000000006e */
[C---:B------:R-:W-:Y:S01]  /*136c0*/  FFMA R115, R143.reuse, R115, R114 ;  /* 0x000000738f737223 */ /* 0x040fe20000000072 */
[----:B------:R-:W4:Y:S01]  /*136d0*/  LDS.128 R108, [R21+0x3f0] ;  /* 0x0003f000156c7984 */ /* 0x000f220000000c00 */
[-C--:B------:R-:W-:Y:S01]  /*136e0*/  FFMA R143, R143, R71.reuse, R70 ;  /* 0x000000478f8f7223 */ /* 0x080fe20000000046 */
[-C--:B------:R-:W-:Y:S01]  /*136f0*/  FFMA R119, R119, R71.reuse, R118 ;  /* 0x0000004777777223 */ /* 0x080fe20000000076 */
[-C--:B------:R-:W-:Y:S01]  /*13700*/  FFMA R123, R123, R71.reuse, R122 ;  /* 0x000000477b7b7223 */ /* 0x080fe2000000007a */
[-C--:B------:R-:W-:Y:S01]  /*13710*/  FFMA R127, R127, R71.reuse, R126 ;  /* 0x000000477f7f7223 */ /* 0x080fe2000000007e */
[-C--:B------:R-:W-:Y:S01]  /*13720*/  FFMA R131, R131, R71.reuse, R130 ;  /* 0x0000004783837223 */ /* 0x080fe20000000082 */
[-C--:B------:R-:W-:Y:S01]  /*13730*/  FFMA R135, R135, R71.reuse, R134 ;  /* 0x0000004787877223 */ /* 0x080fe20000000086 */
[-C--:B--2---:R-:W-:Y:S01]  /*13740*/  FFMA R68, R72, R104.reuse, R215 ;  /* 0x0000006848447223 */ /* 0x084fe200000000d7 */
[----:B------:R-:W-:Y:S01]  /*13750*/  FFMA R139, R139, R71, R138 ;  /* 0x000000478b8b7223 */ /* 0x000fe2000000008a */
[----:B-1----:R-:W-:-:S02]  /*13760*/  FFMA R70, R76, R104, R181 ;  /* 0x000000684c467223 */ /* 0x002fc400000000b5 */
[-C--:B------:R-:W-:Y:S02]  /*13770*/  FFMA R69, R73, R105.reuse, R68 ;  /* 0x0000006949457223 */ /* 0x080fe40000000044 */
[-C--:B------:R-:W-:Y:S02]  /*13780*/  FFMA R71, R77, R105.reuse, R70 ;  /* 0x000000694d477223 */ /* 0x080fe40000000046 */
[----:B------:R-:W-:Y:S01]  /*13790*/  FFMA R136, R74, R106, R69 ;  /* 0x0000006a4a887223 */ /* 0x000fe20000000045 */
[----:B---3--:R-:W-:Y:S01]  /*137a0*/  FFMA R112, R80, R104, R113 ;  /* 0x0000006850707223 */ /* 0x008fe20000000071 */
[----:B------:R-:W-:Y:S01]  /*137b0*/  FFMA R132, R78, R106, R71 ;  /* 0x0000006a4e847223 */ /* 0x000fe20000000047 */
[-C--:B----4-:R-:W-:Y:S01]  /*137c0*/  FFMA R114, R84, R104.reuse, R211 ;  /* 0x0000006854727223 */ /* 0x090fe200000000d3 */
[----:B------:R-:W1:Y:S01]  /*137d0*/  LDS.128 R68, [R21+0x5f0] ;  /* 0x0005f00015447984 */ /* 0x000e620000000c00 */
[----:B------:R-:W-:Y:S01]  /*137e0*/  FFMA R113, R81, R105, R112 ;  /* 0x0000006951717223 */ /* 0x000fe20000000070 */
[----:B------:R-:W-:Y:S01]  /*137f0*/  FFMA R116, R88, R104, R205 ;  /* 0x0000006858747223 */ /* 0x000fe200000000cd */
[-C--:B------:R-:W-:Y:S01]  /*13800*/  FFMA R136, R75, R107.reuse, R136 ;  /* 0x0000006b4b887223 */ /* 0x080fe20000000088 */
[----:B------:R-:W-:Y:S01]  /*13810*/  FFMA R132, R79, R107, R132 ;  /* 0x0000006b4f847223 */ /* 0x000fe20000000084 */
[----:B------:R-:W-:Y:S01]  /*13820*/  FFMA R128, R82, R106, R113 ;  /* 0x0000006a52807223 */ /* 0x000fe20000000071 */
[----:B------:R-:W-:Y:S01]  /*13830*/  FFMA R118, R92, R104, R199 ;  /* 0x000000685c767223 */ /* 0x000fe200000000c7 */
[----:B------:R-:W-:-:S02]  /*13840*/  FFMA R117, R89, R105, R116 ;  /* 0x0000006959757223 */ /* 0x000fc40000000074 */
[----:B------:R-:W-:Y:S01]  /*13850*/  FFMA R128, R83, R107, R128 ;  /* 0x0000006b53807223 */ /* 0x000fe20000000080 */
        /* <DEDUP_REMOVED lines=71> */
[----:B------:R-:W-:-:S01]  /*13cd0*/  FFMA R70, R102, R70, R69 ;  /* 0x0000004666467223 */ /* 0x000fc20000000045 */
[----:B------:R-:W-:Y:S01]  /*13ce0*/  IADD3 R108, P1, R162, UR6, RZ ;  /* 0x00000006a26c7c10 */ /* 0x000fe2000ff3e0ff */
[-C--:B------:R-:W-:Y:S01]  /*13cf0*/  FFMA R138, R75, R71.reuse, R138 ;  /* 0x000000474b8a7223 */ /* 0x080fe2000000008a */
[----:B------:R-:W-:Y:S01]  /*13d00*/  SEL R22, R22, RZ, !P0 ;  /* 0x000000ff16167207 */ /* 0x000fe20004000000 */
[-C--:B------:R-:W-:Y:S01]  /*13d10*/  FFMA R134, R79, R71.reuse, R134 ;  /* 0x000000474f867223 */ /* 0x080fe20000000086 */
[----:B------:R-:W-:Y:S01]  /*13d20*/  IADD3 R108, P0, R108, 0x1000, RZ ;  /* 0x000010006c6c7810 */ /* 0x000fe20007f1e0ff */
[-C--:B------:R-:W-:Y:S01]  /*13d30*/  FFMA R130, R83, R71.reuse, R130 ;  /* 0x0000004753827223 */ /* 0x080fe20000000082 */
[----:B------:R-:W-:Y:S01]  /*13d40*/  IADD3.X R109, R163, UR7, RZ, P1, !PT ;  /* 0x00000007a36d7c10 */ /* 0x000fe20008ffe4ff */
[-C--:B------:R-:W-:Y:S01]  /*13d50*/  FFMA R126, R87, R71.reuse, R126 ;  /* 0x00000047577e7223 */ /* 0x080fe2000000007e */
[----:B------:R-:W-:Y:S01]  /*13d60*/  IADD3 R164, P2, R156, UR6, RZ ;  /* 0x000000069ca47c10 */ /* 0x000fe2000ff5e0ff */
[----:B------:R-:W-:Y:S01]  /*13d70*/  FFMA R122, R91, R71, R122 ;  /* 0x000000475b7a7223 */ /* 0x000fe2000000007a */
[----:B------:R-:W-:Y:S01]  /*13d80*/  IADD3.X R109, RZ, R109, RZ, P0, !PT ;  /* 0x0000006dff6d7210 */ /* 0x000fe200007fe4ff */
[-C--:B------:R-:W-:Y:S01]  /*13d90*/  FFMA R118, R95, R71.reuse, R118 ;  /* 0x000000475f767223 */ /* 0x080fe20000000076 */
[----:B------:R-:W-:Y:S01]  /*13da0*/  IADD3 R110, P0, R160, UR6, RZ ;  /* 0x00000006a06e7c10 */ /* 0x000fe2000ff1e0ff */
[-C--:B------:R-:W-:Y:S01]  /*13db0*/  FFMA R114, R99, R71.reuse, R114 ;  /* 0x0000004763727223 */ /* 0x080fe20000000072 */
[----:B------:R-:W-:Y:S01]  /*13dc0*/  FFMA R106, R103, R71, R70 ;  /* 0x00000047676a7223 */ /* 0x000fe20000000046 */
[----:B------:R-:W-:Y:S01]  /*13dd0*/  LEA R107, R22, R3, 0xf ;  /* 0x00000003166b7211 */ /* 0x000fe200078e78ff */
[----:B------:R-:W1:Y:S01]  /*13de0*/  LDS.128 R68, [R21+0x7f0] ;  /* 0x0007f00015447984 */ /* 0x000e620000000c00 */
[----:B------:R-:W-:Y:S01]  /*13df0*/  IADD3 R110, P3, R110, 0x1000, RZ ;  /* 0x000010006e6e7810 */ /* 0x000fe20007f7e0ff */
[----:B------:R-:W-:Y:S01]  /*13e00*/  ULDC.64 UR10, c[0x0][0x118] ;  /* 0x00004600000a7ab9 */ /* 0x000fe20000000a00 */
[----:B------:R-:W-:Y:S01]  /*13e10*/  IADD3.X R142, R157, UR7, RZ, P2, !PT ;  /* 0x000000079d8e7c10 */ /* 0x000fe200097fe4ff */
[----:B------:R-:W-:Y:S06]  /*13e20*/  BAR.SYNC 0x0 ;  /* 0x0000000000007b1d */ /* 0x000fec0000000000 */
[----:B------:R-:W-:Y:S01]  /*13e30*/  IADD3.X R21, R161, UR7, RZ, P0, !PT ;  /* 0x00000007a1157c10 */ /* 0x000fe200087fe4ff */
[----:B------:R-:W-:Y:S01]  /*13e40*/  @!PT LDS RZ, [RZ] ;  /* 0x00000000fffff984 */ /* 0x000fe20000000800 */
[----:B------:R-:W-:Y:S01]  /*13e50*/  @!PT LDS RZ, [RZ] ;  /* 0x00000000fffff984 */ /* 0x000fe20000000800 */
[----:B------:R-:W-:Y:S01]  /*13e60*/  @!PT LDS RZ, [RZ] ;  /* 0x00000000fffff984 */ /* 0x000fe20000000800 */
[----:B------:R2:W-:Y:S01]  /*13e70*/  LDGSTS.E.BYPASS.128 [R107], [R108.64+-0x800], !PT ;  /* 0x000008006c6b7fae */ /* 0x0005e2000f901c4a */
[----:B------:R-:W-:Y:S01]  /*13e80*/  IADD3 R164, P0, R164, 0x1000, RZ ;  /* 0x00001000a4a47810 */ /* 0x000fe20007f1e0ff */
[----:B------:R-:W-:Y:S01]  /*13e90*/  UIADD3 UR5, UR5, 0x1, URZ ;  /* 0x0000000105057890 */ /* 0x000fe2000fffe03f */
[----:B------:R-:W-:-:S02]  /*13ea0*/  IADD3 R140, P1, R158, UR6, RZ ;  /* 0x000000069e8c7c10 */ /* 0x000fc4000ff3e0ff */
[----:B------:R-:W-:Y:S01]  /*13eb0*/  LEA R115, R22, R4, 0xf ;  /* 0x0000000416737211 */ /* 0x000fe200078e78ff */
[----:B------:R-:W-:Y:S01]  /*13ec0*/  UISETP.GE.AND UP1, UPT, UR5, 0x4, UPT ;  /* 0x000000040500788c */ /* 0x000fe2000bf26270 */
[----:B------:R-:W-:Y:S02]  /*13ed0*/  IADD3.X R111, RZ, R21, RZ, P3, !PT ;  /* 0x00000015ff6f7210 */ /* 0x000fe40001ffe4ff */
[----:B------:R-:W-:Y:S01]  /*13ee0*/  IADD3.X R165, RZ, R142, RZ, P0, !PT ;  /* 0x0000008effa57210 */ /* 0x000fe200007fe4ff */
[----:B------:R-:W-:Y:S01]  /*13ef0*/  USEL UR5, UR5, URZ, !UP1 ;  /* 0x0000003f05057287 */ /* 0x000fe2000c800000 */
[----:B------:R-:W-:Y:S01]  /*13f00*/  IADD3 R140, P4, R140, 0x1000, RZ ;  /* 0x000010008c8c7810 */ /* 0x000fe20007f9e0ff */
[----:B------:R3:W-:Y:S01]  /*13f10*/  LDGSTS.E.BYPASS.128 [R115], [R110.64+-0x800], !PT ;  /* 0x000008006e737fae */ /* 0x0007e2000f901c4a */
[----:B------:R-:W-:Y:S01]  /*13f20*/  IADD3.X R141, R159, UR7, RZ, P1, !PT ;  /* 0x000000079f8d7c10 */ /* 0x000fe20008ffe4ff */
[----:B------:R-:W-:Y:S01]  /*13f30*/  USHF.L.U32 UR4, UR5, 0xf, URZ ;  /* 0x0000000f05047899 */ /* 0x000fe2000800063f */
[----:B--2---:R-:W-:-:S02]  /*13f40*/  IADD3 R108, P0, R154, UR6, RZ ;  /* 0x000000069a6c7c10 */ /* 0x004fc4000ff1e0ff */
[----:B------:R-:W-:Y:S01]  /*13f50*/  IADD3 R168, P2, R150, UR6, RZ ;  /* 0x0000000696a87c10 */ /* 0x000fe2000ff5e0ff */
[----:B------:R-:W-:Y:S01]  /*13f60*/  UIADD3 UR8, UR4, 0x20000, URZ ;  /* 0x0002000004087890 */ /* 0x000fe2000fffe03f */
[C---:B------:R-:W-:Y:S02]  /*13f70*/  LEA R21, R22.reuse, R5, 0xf ;  /* 0x0000000516157211 */ /* 0x040fe400078e78ff */
[----:B------:R-:W-:Y:S02]  /*13f80*/  IADD3.X R141, RZ, R141, RZ, P4, !PT ;  /* 0x0000008dff8d7210 */ /* 0x000fe400027fe4ff */
[----:B------:R-:W-:Y:S02]  /*13f90*/  IADD3.X R109, R155, UR7, RZ, P0, !PT ;  /* 0x000000079b6d7c10 */ /* 0x000fe400087fe4ff */
[----:B------:R-:W-:Y:S01]  /*13fa0*/  LEA R171, R22, R6, 0xf ;  /* 0x0000000616ab7211 */ /* 0x000fe200078e78ff */
[----:B------:R2:W-:Y:S01]  /*13fb0*/  LDGSTS.E.BYPASS.128 [R21], [R140.64+-0x800], !PT ;  /* 0x000008008c157fae */ /* 0x0005e2000f901c4a */
[----:B------:R-:W-:-:S02]  /*13fc0*/  IADD3 R166, P1, R152, UR6, RZ ;  /* 0x0000000698a67c10 */ /* 0x000fc4000ff3e0ff */
[----:B------:R-:W-:Y:S01]  /*13fd0*/  IADD3 R108, P3, R108, 0x1000, RZ ;  /* 0x000010006c6c7810 */ /* 0x000fe20007f7e0ff */
[----:B------:R4:W-:Y:S01]  /*13fe0*/  LDGSTS.E.BYPASS.128 [R171], [R164.64+-0x800], !PT ;  /* 0x00000800a4ab7fae */ /* 0x0009e2000f901c4a */
[----:B------:R-:W-:Y:S01]  /*13ff0*/  IADD3 R168, P0, R168, 0x1000, RZ ;  /* 0x00001000a8a87810 */ /* 0x000fe20007f1e0ff */
[-C--:B-1----:R-:W-:Y:S01]  /*14000*/  FFMA R72, R72, R68.reuse, R23 ;  /* 0x0000004448487223 */ /* 0x082fe20000000017 */
[----:B---3--:R-:W-:Y:S01]  /*14010*/  IADD3.X R110, R151, UR7, RZ, P2, !PT ;  /* 0x00000007976e7c10 */ /* 0x008fe200097fe4ff */
[-C--:B------:R-:W-:Y:S01]  /*14020*/  FFMA R76, R76, R68.reuse, R119 ;  /* 0x000000444c4c7223 */ /* 0x080fe20000000077 */
[----:B------:R-:W-:Y:S01]  /*14030*/  LEA R173, R22, R7, 0xf ;  /* 0x0000000716ad7211 */ /* 0x000fe200078e78ff */
[-C--:B------:R-:W-:Y:S01]  /*14040*/  FFMA R80, R80, R68.reuse, R123 ;  /* 0x0000004450507223 */ /* 0x080fe2000000007b */
[----:B------:R-:W-:Y:S01]  /*14050*/  IADD3 R166, P4, R166, 0x1000, RZ ;  /* 0x00001000a6a67810 */ /* 0x000fe20007f9e0ff */
[-C--:B------:R-:W-:Y:S01]  /*14060*/  FFMA R84, R84, R68.reuse, R127 ;  /* 0x0000004454547223 */ /* 0x080fe2000000007f */
[----:B------:R-:W-:Y:S01]  /*14070*/  IADD3.X R111, R153, UR7, RZ, P1, !PT ;  /* 0x00000007996f7c10 */ /* 0x000fe20008ffe4ff */
[-C--:B------:R-:W-:Y:S01]  /*14080*/  FFMA R88, R88, R68.reuse, R131 ;  /* 0x0000004458587223 */ /* 0x080fe20000000083 */
[----:B------:R-:W-:Y:S01]  /*14090*/  IADD3.X R109, RZ, R109, RZ, P3, !PT ;  /* 0x0000006dff6d7210 */ /* 0x000fe20001ffe4ff */
[----:B------:R-:W-:Y:S01]  /*140a0*/  FFMA R92, R92, R68, R135 ;  /* 0x000000445c5c7223 */ /* 0x000fe20000000087 */
[----:B------:R-:W-:Y:S01]  /*140b0*/  IADD3.X R169, RZ, R110, RZ, P0, !PT ;  /* 0x0000006effa97210 */ /* 0x000fe200007fe4ff */
[-C--:B------:R-:W-:Y:S01]  /*140c0*/  FFMA R96, R96, R68.reuse, R139 ;  /* 0x0000004460607223 */ /* 0x080fe2000000008b */
[----:B------:R-:W-:Y:S01]  /*140d0*/  IADD3 R110, P0, R148, UR6, RZ ;  /* 0x00000006946e7c10 */ /* 0x000fe2000ff1e0ff */
[----:B------:R1:W-:Y:S01]  /*140e0*/  LDGSTS.E.BYPASS.128 [R173], [R108.64+-0x800], !PT ;  /* 0x000008006cad7fae */ /* 0x0003e2000f901c4a */
[----:B----4-:R-:W-:Y:S01]  /*140f0*/  IADD3 R164, P2, R58, UR6, RZ ;  /* 0x000000063aa47c10 */ /* 0x010fe2000ff5e0ff */
[----:B------:R-:W-:Y:S01]  /*14100*/  FFMA R68, R100, R68, R143 ;  /* 0x0000004464447223 */ /* 0x000fe2000000008f */
[----:B------:R-:W-:Y:S01]  /*14110*/  IADD3.X R167, RZ, R111, RZ, P4, !PT ;  /* 0x0000006fffa77210 */ /* 0x000fe200027fe4ff */
[-C--:B------:R-:W-:Y:S01]  /*14120*/  FFMA R73, R73, R69.reuse, R72 ;  /* 0x0000004549497223 */ /* 0x080fe20000000048 */
[C---:B------:R-:W-:Y:S01]  /*14130*/  LEA R175, R22.reuse, R8, 0xf ;  /* 0x0000000816af7211 */ /* 0x040fe200078e78ff */
[-C--:B------:R-:W-:Y:S01]  /*14140*/  FFMA R77, R77, R69.reuse, R76 ;  /* 0x000000454d4d7223 */ /* 0x080fe2000000004c */
[----:B------:R-:W-:Y:S01]  /*14150*/  IADD3.X R111, R149, UR7, RZ, P0, !PT ;  /* 0x00000007956f7c10 */ /* 0x000fe200087fe4ff */
[----:B------:R-:W-:Y:S01]  /*14160*/  FFMA R81, R81, R69, R80 ;  /* 0x0000004551517223 */ /* 0x000fe20000000050 */
[----:B------:R-:W-:Y:S01]  /*14170*/  LEA R177, R22, R9, 0xf ;  /* 0x0000000916b17211 */ /* 0x000fe200078e78ff */
[----:B------:R3:W-:Y:S01]  /*14180*/  LDGSTS.E.BYPASS.128 [R175], [R166.64+-0x800], !PT ;  /* 0x00000800a6af7fae */ /* 0x0007e2000f901c4a */
[----:B--2---:R-:W-:Y:S01]  /*14190*/  IADD3 R140, P1, R56, UR6, RZ ;  /* 0x00000006388c7c10 */ /* 0x004fe2000ff3e0ff */
[-C--:B------:R-:W-:Y:S01]  /*141a0*/  FFMA R85, R85, R69.reuse, R84 ;  /* 0x0000004555557223 */ /* 0x080fe20000000054 */
[----:B------:R-:W-:Y:S01]  /*141b0*/  IADD3 R110, P3, R110, 0x1000, RZ ;  /* 0x000010006e6e7810 */ /* 0x000fe20007f7e0ff */
[----:B------:R2:W-:Y:S01]  /*141c0*/  LDGSTS.E.BYPASS.128 [R177], [R168.64+-0x800], !PT ;  /* 0x00000800a8b17fae */ /* 0x0005e2000f901c4a */
[----:B------:R-:W-:Y:S01]  /*141d0*/  IADD3 R164, P0, R164, 0x1000, RZ ;  /* 0x00001000a4a47810 */ /* 0x000fe20007f1e0ff */
[-C--:B------:R-:W-:Y:S01]  /*141e0*/  FFMA R89, R89, R69.reuse, R88 ;  /* 0x0000004559597223 */ /* 0x080fe20000000058 */
[----:B-1----:R-:W-:Y:S01]  /*141f0*/  IADD3.X R108, R59, UR7, RZ, P2, !PT ;  /* 0x000000073b6c7c10 */ /* 0x002fe200097fe4ff */
[-C--:B------:R-:W-:Y:S01]  /*14200*/  FFMA R93, R93, R69.reuse, R92 ;  /* 0x000000455d5d7223 */ /* 0x080fe2000000005c */
[----:B------:R-:W-:Y:S01]  /*14210*/  LEA R179, R22, R10, 0xf ;  /* 0x0000000a16b37211 */ /* 0x000fe200078e78ff */
[-C--:B------:R-:W-:Y:S01]  /*14220*/  FFMA R97, R97, R69.reuse, R96 ;  /* 0x0000004561617223 */ /* 0x080fe20000000060 */
[----:B------:R-:W-:Y:S01]  /*14230*/  IADD3 R140, P4, R140, 0x1000, RZ ;  /* 0x000010008c8c7810 */ /* 0x000fe20007f9e0ff */
[----:B------:R-:W-:Y:S01]  /*14240*/  FFMA R69, R101, R69, R68 ;  /* 0x0000004565457223 */ /* 0x000fe20000000044 */
        /* <DEDUP_REMOVED lines=8> */
[----:B--2---:R-:W-:Y:S01]  /*142d0*/  IADD3 R168, P2, R64, UR6, RZ ;  /* 0x0000000640a87c10 */ /* 0x004fe2000ff5e0ff */
[-C--:B------:R-:W-:Y:S01]  /*142e0*/  FFMA R86, R86, R70.reuse, R85 ;  /* 0x0000004656567223 */ /* 0x080fe20000000055 */
[----:B------:R-:W-:Y:S01]  /*142f0*/  IADD3.X R141, RZ, R109, RZ, P4, !PT ;  /* 0x0000006dff8d7210 */ /* 0x000fe200027fe4ff */
[-C--:B------:R-:W-:Y:S01]  /*14300*/  FFMA R90, R90, R70.reuse, R89 ;  /* 0x000000465a5a7223 */ /* 0x080fe20000000059 */
[----:B------:R-:W-:Y:S01]  /*14310*/  LEA R181, R22, R11, 0xf ;  /* 0x0000000b16b57211 */ /* 0x000fe200078e78ff */
[-C--:B------:R-:W-:Y:S01]  /*14320*/  FFMA R94, R94, R70.reuse, R93 ;  /* 0x000000465e5e7223 */ /* 0x080fe2000000005d */
[----:B------:R-:W-:Y:S01]  /*14330*/  IADD3.X R109, R61, UR7, RZ, P0, !PT ;  /* 0x000000073d6d7c10 */ /* 0x000fe200087fe4ff */
[----:B------:R-:W-:Y:S01]  /*14340*/  FFMA R98, R98, R70, R97 ;  /* 0x0000004662627223 */ /* 0x000fe20000000061 */
[----:B------:R-:W-:Y:S01]  /*14350*/  LEA R183, R22, R12, 0xf ;  /* 0x0000000c16b77211 */ /* 0x000fe200078e78ff */
[----:B------:R2:W-:Y:S01]  /*14360*/  LDGSTS.E.BYPASS.128 [R181], [R140.64+-0x800], !PT ;  /* 0x000008008cb57fae */ /* 0x0005e2000f901c4a */
[----:B---3--:R-:W-:Y:S01]  /*14370*/  IADD3 R166, P1, R62, UR6, RZ ;  /* 0x000000063ea67c10 */ /* 0x008fe2000ff3e0ff */
[----:B------:R-:W-:Y:S01]  /*14380*/  FFMA R70, R102, R70, R69 ;  /* 0x0000004666467223 */ /* 0x000fe20000000045 */
[----:B------:R-:W-:Y:S01]  /*14390*/  IADD3 R108, P3, R108, 0x1000, RZ ;  /* 0x000010006c6c7810 */ /* 0x000fe20007f7e0ff */
[----:B------:R3:W-:Y:S01]  /*143a0*/  LDGSTS.E.BYPASS.128 [R183], [R164.64+-0x800], !PT ;  /* 0x00000800a4b77fae */ /* 0x0007e2000f901c4a */
[----:B------:R-:W-:Y:S01]  /*143b0*/  IADD3 R168, P0, R168, 0x1000, RZ ;  /* 0x00001000a8a87810 */ /* 0x000fe20007f1e0ff */
[-C--:B------:R-:W-:Y:S01]  /*143c0*/  FFMA R139, R75, R71.reuse, R74 ;  /* 0x000000474b8b7223 */ /* 0x080fe2000000004a */
[----:B-1----:R-:W-:Y:S01]  /*143d0*/  IADD3.X R110, R65, UR7, RZ, P2, !PT ;  /* 0x00000007416e7c10 */ /* 0x002fe200097fe4ff */
[----:B------:R-:W-:Y:S01]  /*143e0*/  FFMA R135, R79, R71, R78 ;  /* 0x000000474f877223 */ /* 0x000fe2000000004e */
[----:B------:R-:W-:Y:S01]  /*143f0*/  LEA R185, R22, R13, 0xf ;  /* 0x0000000d16b97211 */ /* 0x000fe200078e78ff */
[-C--:B------:R-:W-:Y:S01]  /*14400*/  FFMA R131, R83, R71.reuse, R82 ;  /* 0x0000004753837223 */ /* 0x080fe20000000052 */
[----:B------:R-:W-:Y:S01]  /*14410*/  IADD3 R166, P4, R166, 0x1000, RZ ;  /* 0x00001000a6a67810 */ /* 0x000fe20007f9e0ff */
[-C--:B------:R-:W-:Y:S01]  /*14420*/  FFMA R127, R87, R71.reuse, R86 ;  /* 0x00000047577f7223 */ /* 0x080fe20000000056 */
[----:B------:R-:W-:Y:S01]  /*14430*/  IADD3.X R111, R63, UR7, RZ, P1, !PT ;  /* 0x000000073f6f7c10 */ /* 0x000fe20008ffe4ff */
[----:B------:R-:W-:Y:S01]  /*14440*/  FFMA R123, R91, R71, R90 ;  /* 0x000000475b7b7223 */ /* 0x000fe2000000005a */
[----:B------:R-:W-:Y:S01]  /*14450*/  IADD3.X R109, RZ, R109, RZ, P3, !PT ;  /* 0x0000006dff6d7210 */ /* 0x000fe20001ffe4ff */
[----:B------:R-:W-:Y:S01]  /*14460*/  FFMA R119, R95, R71, R94 ;  /* 0x000000475f777223 */ /* 0x000fe2000000005e */
[----:B------:R-:W-:-:S02]  /*14470*/  IADD3.X R169, RZ, R110, RZ, P0, !PT ;  /* 0x0000006effa97210 */ /* 0x000fc400007fe4ff */
[----:B------:R-:W-:Y:S01]  /*14480*/  IADD3 R110, P0, R66, UR6, RZ ;  /* 0x00000006426e7c10 */ /* 0x000fe2000ff1e0ff */
[----:B------:R1:W-:Y:S01]  /*14490*/  LDGSTS.E.BYPASS.128 [R185], [R108.64+-0x800], !PT ;  /* 0x000008006cb97fae */ /* 0x0003e2000f901c4a */
[----:B---3--:R-:W-:Y:S02]  /*144a0*/  IADD3 R164, P2, R146, UR6, RZ ;  /* 0x0000000692a47c10 */ /* 0x008fe4000ff5e0ff */
[----:B--2---:R-:W-:Y:S02]  /*144b0*/  IADD3 R140, P1, R144, UR6, RZ ;  /* 0x00000006908c7c10 */ /* 0x004fe4000ff3e0ff */
[----:B------:R-:W-:Y:S02]  /*144c0*/  IADD3.X R167, RZ, R111, RZ, P4, !PT ;  /* 0x0000006fffa77210 */ /* 0x000fe400027fe4ff */
[----:B------:R-:W-:Y:S02]  /*144d0*/  LEA R187, R22, R14, 0xf ;  /* 0x0000000e16bb7211 */ /* 0x000fe400078e78ff */
[----:B------:R-:W-:-:S02]  /*144e0*/  IADD3.X R111, R67, UR7, RZ, P0, !PT ;  /* 0x00000007436f7c10 */ /* 0x000fc400087fe4ff */
[----:B------:R-:W-:Y:S01]  /*144f0*/  LEA R189, R22, R15, 0xf ;  /* 0x0000000f16bd7211 */ /* 0x000fe200078e78ff */
[----:B------:R2:W-:Y:S01]  /*14500*/  LDGSTS.E.BYPASS.128 [R187], [R166.64+-0x800], !PT ;  /* 0x00000800a6bb7fae */ /* 0x0005e2000f901c4a */
[----:B------:R-:W-:Y:S02]  /*14510*/  IADD3 R110, P3, R110, 0x1000, RZ ;  /* 0x000010006e6e7810 */ /* 0x000fe40007f7e0ff */
[----:B------:R-:W-:Y:S01]  /*14520*/  IADD3 R164, P0, R164, 0x1000, RZ ;  /* 0x00001000a4a47810 */ /* 0x000fe20007f1e0ff */
[----:B------:R3:W-:Y:S01]  /*14530*/  LDGSTS.E.BYPASS.128 [R189], [R168.64+-0x800], !PT ;  /* 0x00000800a8bd7fae */ /* 0x0007e2000f901c4a */
[----:B-1----:R-:W-:Y:S02]  /*14540*/  IADD3.X R108, R147, UR7, RZ, P2, !PT ;  /* 0x00000007936c7c10 */ /* 0x002fe400097fe4ff */
[----:B------:R-:W-:Y:S02]  /*14550*/  IADD3 R140, P4, R140, 0x1000, RZ ;  /* 0x000010008c8c7810 */ /* 0x000fe40007f9e0ff */
[----:B------:R-:W-:-:S02]  /*14560*/  IADD3.X R109, R145, UR7, RZ, P1, !PT ;  /* 0x00000007916d7c10 */ /* 0x000fc40008ffe4ff */
[C---:B------:R-:W-:Y:S02]  /*14570*/  LEA R191, R22.reuse, R16, 0xf ;  /* 0x0000001016bf7211 */ /* 0x040fe400078e78ff */
[----:B------:R-:W-:Y:S02]  /*14580*/  IADD3.X R111, RZ, R111, RZ, P3, !PT ;  /* 0x0000006fff6f7210 */ /* 0x000fe40001ffe4ff */
[----:B------:R-:W-:Y:S02]  /*14590*/  IADD3.X R165, RZ, R108, RZ, P0, !PT ;  /* 0x0000006cffa57210 */ /* 0x000fe400007fe4ff */
[----:B------:R-:W-:Y:S01]  /*145a0*/  LEA R193, R22, R17, 0xf ;  /* 0x0000001116c17211 */ /* 0x000fe200078e78ff */
[----:B------:R1:W-:Y:S01]  /*145b0*/  LDGSTS.E.BYPASS.128 [R191], [R110.64+-0x800], !PT ;  /* 0x000008006ebf7fae */ /* 0x0003e2000f901c4a */
[----:B------:R-:W-:Y:S02]  /*145c0*/  IADD3.X R141, RZ, R109, RZ, P4, !PT ;  /* 0x0000006dff8d7210 */ /* 0x000fe400027fe4ff */
[----:B------:R-:W-:-:S02]  /*145d0*/  IADD3 R108, P2, R24, UR6, RZ ;  /* 0x00000006186c7c10 */ /* 0x000fc4000ff5e0ff */
[----:B--2---:R-:W-:Y:S01]  /*145e0*/  IADD3 R166, P3, R26, UR6, RZ ;  /* 0x000000061aa67c10 */ /* 0x004fe2000ff7e0ff */
[----:B------:R2:W-:Y:S01]  /*145f0*/  LDGSTS.E.BYPASS.128 [R193], [R140.64+-0x800], !PT ;  /* 0x000008008cc17fae */ /* 0x0005e2000f901c4a */
[----:B---3--:R-:W-:Y:S02]  /*14600*/  IADD3 R168, P4, R28, UR6, RZ ;  /* 0x000000061ca87c10 */ /* 0x008fe4000ff9e0ff */
[----:B------:R-:W-:Y:S02]  /*14610*/  IADD3 R142, P1, R30, UR6, RZ ;  /* 0x000000061e8e7c10 */ /* 0x000fe4000ff3e0ff */
[----:B------:R-:W-:Y:S02]  /*14620*/  IADD3 R108, P5, R108, 0x1000, RZ ;  /* 0x000010006c6c7810 */ /* 0x000fe40007fbe0ff */
[----:B------:R-:W-:Y:S02]  /*14630*/  IADD3.X R109, R25, UR7, RZ, P2, !PT ;  /* 0x00000007196d7c10 */ /* 0x000fe400097fe4ff */
[----:B------:R-:W-:-:S02]  /*14640*/  IADD3 R166, P0, R166, 0x1000, RZ ;  /* 0x00001000a6a67810 */ /* 0x000fc40007f1e0ff */
[----:B------:R-:W-:Y:S02]  /*14650*/  IADD3 R168, P2, R168, 0x1000, RZ ;  /* 0x00001000a8a87810 */ /* 0x000fe40007f5e0ff */
[----:B------:R-:W-:Y:S02]  /*14660*/  IADD3.X R167, R27, UR7, RZ, P3, !PT ;  /* 0x000000071ba77c10 */ /* 0x000fe40009ffe4ff */
[----:B-1----:R-:W-:Y:S02]  /*14670*/  IADD3.X R111, R29, UR7, RZ, P4, !PT ;  /* 0x000000071d6f7c10 */ /* 0x002fe4000a7fe4ff */
[----:B------:R-:W-:Y:S02]  /*14680*/  LEA R195, R22, R18, 0xf ;  /* 0x0000001216c37211 */ /* 0x000fe400078e78ff */
[----:B------:R-:W-:Y:S02]  /*14690*/  IADD3 R110, P3, R142, 0x1000, RZ ;  /* 0x000010008e6e7810 */ /* 0x000fe40007f7e0ff */
[----:B--2---:R-:W-:Y:S01]  /*146a0*/  IADD3.X R140, R31, UR7, RZ, P1, !PT ;  /* 0x000000071f8c7c10 */ /* 0x004fe20008ffe4ff */
[----:B------:R1:W-:Y:S01]  /*146b0*/  LDGSTS.E.BYPASS.128 [R195], [R164.64+-0x800], !PT ;  /* 0x00000800a4c37fae */ /* 0x0003e2000f901c4a */
[----:B------:R-:W-:-:S02]  /*146c0*/  IADD3.X R109, RZ, R109, RZ, P5, !PT ;  /* 0x0000006dff6d7210 */ /* 0x000fc40002ffe4ff */
[----:B------:R-:W-:Y:S01]  /*146d0*/  IADD3.X R167, RZ, R167, RZ, P0, !PT ;  /* 0x000000a7ffa77210 */ /* 0x000fe200007fe4ff */
[----:B------:R-:W0:Y:S01]  /*146e0*/  LDGDEPBAR ;  /* 0x00000000000079af */ /* 0x000e220000000000 */
[----:B------:R-:W-:Y:S02]  /*146f0*/  IADD3.X R169, RZ, R111, RZ, P2, !PT ;  /* 0x0000006fffa97210 */ /* 0x000fe400017fe4ff */
[----:B------:R-:W-:Y:S01]  /*14700*/  IADD3.X R111, RZ, R140, RZ, P3, !PT ;  /* 0x0000008cff6f7210 */ /* 0x000fe20001ffe4ff */
[----:B------:R2:W-:Y:S01]  /*14710*/  LDGSTS.E.BYPASS.128 [R107+0x20000], [R108.64+-0x800], !PT ;  /* 0x200008006c6b7fae */ /* 0x0005e2000f901c4a */
[----:B------:R-:W-:Y:S02]  /*14720*/  IADD3 R140, P2, R32, UR6, RZ ;  /* 0x00000006208c7c10 */ /* 0x000fe4000ff5e0ff */
[----:B------:R-:W-:Y:S01]  /*14730*/  IADD3 R141, P4, R36, UR6, RZ ;  /* 0x00000006248d7c10 */ /* 0x000fe2000ff9e0ff */
[----:B------:R3:W-:Y:S01]  /*14740*/  LDGSTS.E.BYPASS.128 [R115+0x20000], [R166.64+-0x800], !PT ;  /* 0x20000800a6737fae */ /* 0x0007e2000f901c4a */
[----:B-1----:R-:W-:-:S02]  /*14750*/  IADD3 R164, P3, R34, UR6, RZ ;  /* 0x0000000622a47c10 */ /* 0x002fc4000ff7e0ff */
[----:B------:R-:W-:Y:S01]  /*14760*/  IADD3 R142, P1, R38, UR6, RZ ;  /* 0x00000006268e7c10 */ /* 0x000fe2000ff3e0ff */
[----:B------:R1:W-:Y:S01]  /*14770*/  LDGSTS.E.BYPASS.128 [R21+0x20000], [R168.64+-0x800], !PT ;  /* 0x20000800a8157fae */ /* 0x0003e2000f901c4a */
[----:B------:R-:W-:Y:S02]  /*14780*/  IADD3 R140, P5, R140, 0x1000, RZ ;  /* 0x000010008c8c7810 */ /* 0x000fe40007fbe0ff */
[----:B------:R-:W-:Y:S01]  /*14790*/  IADD3 R164, P0, R164, 0x1000, RZ ;  /* 0x00001000a4a47810 */ /* 0x000fe20007f1e0ff */
[----:B------:R4:W-:Y:S01]  /*147a0*/  LDGSTS.E.BYPASS.128 [R171+0x20000], [R110.64+-0x800], !PT ;  /* 0x200008006eab7fae */ /* 0x0009e2000f901c4a */
[----:B--2---:R-:W-:Y:S02]  /*147b0*/  IADD3.X R109, R33, UR7, RZ, P2, !PT ;  /* 0x00000007216d7c10 */ /* 0x004fe400097fe4ff */
[----:B------:R-:W-:Y:S02]  /*147c0*/  IADD3 R108, P2, R141, 0x1000, RZ ;  /* 0x000010008d6c7810 */ /* 0x000fe40007f5e0ff */
[----:B------:R-:W-:-:S02]  /*147d0*/  IADD3.X R107, R35, UR7, RZ, P3, !PT ;  /* 0x00000007236b7c10 */ /* 0x000fc40009ffe4ff */
[----:B------:R-:W-:Y:S02]  /*147e0*/  IADD3.X R141, RZ, R109, RZ, P5, !PT ;  /* 0x0000006dff8d7210 */ /* 0x000fe40002ffe4ff */
[----:B-1----:R-:W-:Y:S02]  /*147f0*/  IADD3.X R21, R37, UR7, RZ, P4, !PT ;  /* 0x0000000725157c10 */ /* 0x002fe4000a7fe4ff */
[----:B------:R-:W-:Y:S01]  /*14800*/  IADD3.X R165, RZ, R107, RZ, P0, !PT ;  /* 0x0000006bffa57210 */ /* 0x000fe200007fe4ff */
[----:B------:R1:W-:Y:S01]  /*14810*/  LDGSTS.E.BYPASS.128 [R173+0x20000], [R140.64+-0x800], !PT ;  /* 0x200008008cad7fae */ /* 0x0003e2000f901c4a */
[----:B----4-:R-:W-:Y:S02]  /*14820*/  IADD3 R110, P3, R142, 0x1000, RZ ;  /* 0x000010008e6e7810 */ /* 0x010fe40007f7e0ff */
[----:B------:R-:W-:Y:S01]  /*14830*/  IADD3.X R111, R39, UR7, RZ, P1, !PT ;  /* 0x00000007276f7c10 */ /* 0x000fe20008ffe4ff */
[----:B------:R2:W-:Y:S01]  /*14840*/  LDGSTS.E.BYPASS.128 [R175+0x20000], [R164.64+-0x800], !PT ;  /* 0x20000800a4af7fae */ /* 0x0005e2000f901c4a */
[----:B------:R-:W-:-:S02]  /*14850*/  IADD3.X R109, RZ, R21, RZ, P2, !PT ;  /* 0x00000015ff6d7210 */ /* 0x000fc400017fe4ff */
[----:B------:R-:W-:Y:S02]  /*14860*/  IADD3.X R111, RZ, R111, RZ, P3, !PT ;  /* 0x0000006fff6f7210 */ /* 0x000fe40001ffe4ff */
[----:B---3--:R-:W-:Y:S01]  /*14870*/  IADD3 R166, P2, R40, UR6, RZ ;  /* 0x0000000628a67c10 */ /* 0x008fe2000ff5e0ff */
[----:B------:R3:W-:Y:S01]  /*14880*/  LDGSTS.E.BYPASS.128 [R177+0x20000], [R108.64+-0x800], !PT ;  /* 0x200008006cb17fae */ /* 0x0007e2000f901c4a */
[----:B------:R-:W-:Y:S02]  /*14890*/  IADD3 R168, P3, R42, UR6, RZ ;  /* 0x000000062aa87c10 */ /* 0x000fe4000ff7e0ff */
[----:B------:R-:W-:Y:S01]  /*148a0*/  IADD3 R107, P4, R44, UR6, RZ ;  /* 0x000000062c6b7c10 */ /* 0x000fe2000ff9e0ff */
[----:B------:R4:W-:Y:S01]  /*148b0*/  LDGSTS.E.BYPASS.128 [R179+0x20000], [R110.64+-0x800], !PT ;  /* 0x200008006eb37fae */ /* 0x0009e2000f901c4a */
[----:B------:R-:W-:Y:S02]  /*148c0*/  IADD3 R21, P1, R46, UR6, RZ ;  /* 0x000000062e157c10 */ /* 0x000fe4000ff3e0ff */
[----:B------:R-:W-:-:S02]  /*148d0*/  IADD3 R166, P5, R166, 0x1000, RZ ;  /* 0x00001000a6a67810 */ /* 0x000fc40007fbe0ff */
[----:B-1----:R-:W-:Y:S02]  /*148e0*/  IADD3.X R141, R41, UR7, RZ, P2, !PT ;  /* 0x00000007298d7c10 */ /* 0x002fe400097fe4ff */
[----:B------:R-:W-:Y:S02]  /*148f0*/  IADD3 R168, P0, R168, 0x1000, RZ ;  /* 0x00001000a8a87810 */ /* 0x000fe40007f1e0ff */
[----:B------:R-:W-:Y:S02]  /*14900*/  IADD3 R140, P2, R107, 0x1000, RZ ;  /* 0x000010006b8c7810 */ /* 0x000fe40007f5e0ff */
[----:B------:R-:W-:Y:S02]  /*14910*/  IADD3.X R115, R43, UR7, RZ, P3, !PT ;  /* 0x000000072b737c10 */ /* 0x000fe40009ffe4ff */
[----:B------:R-:W-:Y:S02]  /*14920*/  IADD3.X R107, R45, UR7, RZ, P4, !PT ;  /* 0x000000072d6b7c10 */ /* 0x000fe4000a7fe4ff */
[----:B---3--:R-:W-:-:S02]  /*14930*/  IADD3 R108, P3, R21, 0x1000, RZ ;  /* 0x00001000156c7810 */ /* 0x008fc40007f7e0ff */
[----:B------:R-:W-:Y:S02]  /*14940*/  IADD3.X R21, R47, UR7, RZ, P1, !PT ;  /* 0x000000072f157c10 */ /* 0x000fe40008ffe4ff */
[----:B------:R-:W-:Y:S02]  /*14950*/  IADD3.X R167, RZ, R141, RZ, P5, !PT ;  /* 0x0000008dffa77210 */ /* 0x000fe40002ffe4ff */
[----:B------:R-:W-:Y:S02]  /*14960*/  IADD3.X R169, RZ, R115, RZ, P0, !PT ;  /* 0x00000073ffa97210 */ /* 0x000fe400007fe4ff */
[----:B------:R-:W-:Y:S01]  /*14970*/  IADD3.X R141, RZ, R107, RZ, P2, !PT ;  /* 0x0000006bff8d7210 */ /* 0x000fe200017fe4ff */
[----:B------:R1:W-:Y:S01]  /*14980*/  LDGSTS.E.BYPASS.128 [R181+0x20000], [R166.64+-0x800], !PT ;  /* 0x20000800a6b57fae */ /* 0x0003e2000f901c4a */
[----:B------:R-:W-:Y:S02]  /*14990*/  IADD3.X R109, RZ, R21, RZ, P3, !PT ;  /* 0x00000015ff6d7210 */ /* 0x000fe40001ffe4ff */
[----:B----4-:R-:W-:Y:S01]  /*149a0*/  IADD3 R110, P2, R48, UR6, RZ ;  /* 0x00000006306e7c10 */ /* 0x010fe2000ff5e0ff */
[----:B------:R3:W-:Y:S01]  /*149b0*/  LDGSTS.E.BYPASS.128 [R183+0x20000], [R168.64+-0x800], !PT ;  /* 0x20000800a8b77fae */ /* 0x0007e2000f901c4a */
[----:B--2---:R-:W-:-:S02]  /*149c0*/  IADD3 R164, P3, R50, UR6, RZ ;  /* 0x0000000632a47c10 */ /* 0x004fc4000ff7e0ff */
[----:B------:R-:W-:Y:S01]  /*149d0*/  IADD3 R107, P4, R52, UR6, RZ ;  /* 0x00000006346b7c10 */ /* 0x000fe2000ff9e0ff */
[----:B------:R3:W-:Y:S01]  /*149e0*/  LDGSTS.E.BYPASS.128 [R185+0x20000], [R140.64+-0x800], !PT ;  /* 0x200008008cb97fae */ /* 0x0007e2000f901c4a */
[----:B------:R-:W-:Y:S01]  /*149f0*/  IADD3 R21, P1, R54, UR6, RZ ;  /* 0x0000000636157c10 */ /* 0x000fe2000ff3e0ff */
[----:B------:R-:W-:Y:S01]  /*14a00*/  UIADD3 UR6, UP2, UR6, 0x200, URZ ;  /* 0x0000020006067890 */ /* 0x000fe2000ff5e03f */
[----:B------:R-:W-:Y:S01]  /*14a10*/  IADD3 R110, P5, R110, 0x1000, RZ ;  /* 0x000010006e6e7810 */ /* 0x000fe20007fbe0ff */
[----:B------:R2:W-:Y:S01]  /*14a20*/  LDGSTS.E.BYPASS.128 [R187+0x20000], [R108.64+-0x800], !PT ;  /* 0x200008006cbb7fae */ /* 0x0005e2000f901c4a */
[----:B------:R-:W-:Y:S02]  /*14a30*/  IADD3.X R111, R49, UR7, RZ, P2, !PT ;  /* 0x00000007316f7c10 */ /* 0x000fe400097fe4ff */
[----:B------:R-:W-:Y:S02]  /*14a40*/  IADD3 R164, P0, R164, 0x1000, RZ ;  /* 0x00001000a4a47810 */ /* 0x000fe40007f1e0ff */
[----:B-1----:R-:W-:-:S02]  /*14a50*/  IADD3 R166, P2, R107, 0x1000, RZ ;  /* 0x000010006ba67810 */ /* 0x002fc40007f5e0ff */
[----:B------:R-:W-:Y:S02]  /*14a60*/  IADD3.X R115, R51, UR7, RZ, P3, !PT ;  /* 0x0000000733737c10 */ /* 0x000fe40009ffe4ff */
[----:B------:R-:W-:Y:S02]  /*14a70*/  IADD3.X R107, R53, UR7, RZ, P4, !PT ;  /* 0x00000007356b7c10 */ /* 0x000fe4000a7fe4ff */
[----:B------:R-:W-:Y:S02]  /*14a80*/  IADD3.X R111, RZ, R111, RZ, P5, !PT ;  /* 0x0000006fff6f7210 */ /* 0x000fe40002ffe4ff */
[----:B--2---:R-:W-:Y:S02]  /*14a90*/  IADD3 R108, P3, R21, 0x1000, RZ ;  /* 0x00001000156c7810 */ /* 0x004fe40007f7e0ff */
[----:B------:R-:W-:Y:S01]  /*14aa0*/  IADD3.X R21, R55, UR7, RZ, P1, !PT ;  /* 0x0000000737157c10 */ /* 0x000fe20008ffe4ff */
[----:B------:R3:W-:Y:S01]  /*14ab0*/  LDGSTS.E.BYPASS.128 [R189+0x20000], [R110.64+-0x800], !PT ;  /* 0x200008006ebd7fae */ /* 0x0007e2000f901c4a */
[----:B------:R-:W-:Y:S01]  /*14ac0*/  IADD3.X R165, RZ, R115, RZ, P0, !PT ;  /* 0x00000073ffa57210 */ /* 0x000fe200007fe4ff */
[----:B------:R-:W-:Y:S01]  /*14ad0*/  UIADD3.X UR7, URZ, UR7, URZ, UP2, !UPT ;  /* 0x000000073f077290 */ /* 0x000fe200097fe43f */
[----:B------:R-:W-:Y:S01]  /*14ae0*/  IADD3.X R167, RZ, R107, RZ, P2, !PT ;  /* 0x0000006bffa77210 */ /* 0x000fe200017fe4ff */
[----:B------:R-:W-:Y:S01]  /*14af0*/  FFMA R115, R99, R71, R98 ;  /* 0x0000004763737223 */ /* 0x000fe20000000062 */
[----:B------:R-:W-:Y:S01]  /*14b00*/  IADD3.X R109, RZ, R21, RZ, P3, !PT ;  /* 0x00000015ff6d7210 */ /* 0x000fe20001ffe4ff */
[----:B------:R3:W-:Y:S01]  /*14b10*/  LDGSTS.E.BYPASS.128 [R191+0x20000], [R164.64+-0x800], !PT ;  /* 0x20000800a4bf7fae */ /* 0x0007e2000f901c4a */
[----:B------:R-:W-:Y:S01]  /*14b20*/  PLOP3.LUT P0, PT, PT, PT, UP0, 0x80, 0x0 ;  /* 0x000000000000781c */ /* 0x000fe20003f0f008 */
[----:B------:R-:W-:Y:S01]  /*14b30*/  UPLOP3.LUT UP0, UPT, UPT, UPT, UPT, 0x40, 0x0 ;  /* 0x000000000000789c */ /* 0x000fe20003f0e870 */
[----:B------:R-:W-:Y:S01]  /*14b40*/  FFMA R107, R103, R71, R70 ;  /* 0x00000047676b7223 */ /* 0x000fe20000000046 */
[----:B------:R3:W-:Y:S04]  /*14b50*/  LDGSTS.E.BYPASS.128 [R193+0x20000], [R166.64+-0x800], !PT ;  /* 0x20000800a6c17fae */ /* 0x0007e8000f901c4a */
[----:B------:R3:W-:Y:S04]  /*14b60*/  LDGSTS.E.BYPASS.128 [R195+0x20000], [R108.64+-0x800], !PT ;  /* 0x200008006cc37fae */ /* 0x0007e8000f901c4a */
[----:B------:R-:W0:Y:S01]  /*14b70*/  LDGDEPBAR ;  /* 0x00000000000079af */ /* 0x000e220000000000 */
[----:B------:R-:W-:-:S04]  /*14b80*/  DEPBAR.LE SB0, 0x6 ;  /* 0x000081800000791a */ /* 0x000fc80000000000 */
[----:B------:R-:W-:Y:S06]  /*14b90*/  BAR.SYNC 0x0 ;  /* 0x0000000000007b1d */ /* 0x000fec0000000000 */
[----:B---3--:R-:W-:Y:S01]  /*14ba0*/  @!P0 CALL.REL.NOINC `(.L_x_0) ;  /* 0x0000001000008944 */ /* 0x008fe20003c00000 */
[----:B------:R-:W-:Y:S05]  /*14bb0*/  BRA `(.L_x_1) ;  /* 0xfffedb8000007947 */ /* 0x000fea000383ffff */
.L_x_0:
[----:B------:R-:W1:Y:S01]  /*14bc0*/  S2R R3, SR_TID.X ;  /* 0x0000000000037919 */ /* 0x000e620000002100 */
[----:B------:R-:W-:-:S04]  /*14bd0*/  DEPBAR.LE SB0, 0x0 ;  /* 0x000080000000791a */ /* 0x000fc80000000000 */
[----:B------:R-:W-:Y:S01]  /*14be0*/  ULDC UR4, c[0x0][0x178] ;  /* 0x00005e0000047ab9 */ /* 0x000fe20000000800 */
[C---:B------:R-:W-:Y:S01]  /*14bf0*/  LOP3.LUT R4, R2.reuse, 0x20, RZ, 0xfc, !PT ;  /* 0x0000002002047812 */ /* 0x040fe200078efcff */
[----:B------:R-:W-:Y:S01]  /*14c00*/  UIMAD UR4, UR4, 0x32, URZ ;  /* 0x00000032040478a4 */ /* 0x000fe2000f8e023f */
[----:B------:R-:W-:Y:S02]  /*14c10*/  MOV R21, 0x4 ;  /* 0x0000000400157802 */ /* 0x000fe40000000f00 */
[C---:B------:R-:W-:Y:S02]  /*14c20*/  LOP3.LUT R6, R2.reuse, 0x28, RZ, 0xfc, !PT ;  /* 0x0000002802067812 */ /* 0x040fe400078efcff */
[----:B------:R-:W-:Y:S02]  /*14c30*/  LOP3.LUT R7, R2, 0x30, RZ, 0xfc, !PT ;  /* 0x0000003002077812 */ /* 0x000fe400078efcff */
[----:B-1----:R-:W-:Y:S02]  /*14c40*/  SHF.R.U32.HI R15, RZ, 0x4, R3 ;  /* 0x00000004ff0f7819 */ /* 0x002fe40000011603 */
[----:B------:R-:W-:-:S02]  /*14c50*/  SHF.L.U32 R5, R3, 0x2, RZ ;  /* 0x0000000203057819 */ /* 0x000fc400000006ff */
[----:B------:R-:W-:Y:S02]  /*14c60*/  SGXT.U32 R15, R15, 0x3 ;  /* 0x000000030f0f781a */ /* 0x000fe40000000000 */
[----:B------:R-:W-:Y:S02]  /*14c70*/  LOP3.LUT R5, R0, 0x3c, R5, 0xf8, !PT ;  /* 0x0000003c00057812 */ /* 0x000fe400078ef805 */
[----:B------:R-:W-:Y:S01]  /*14c80*/  LOP3.LUT R3, R2, 0x18, RZ, 0xfc, !PT ;  /* 0x0000001802037812 */ /* 0x000fe200078efcff */
[----:B------:R-:W-:Y:S01]  /*14c90*/  IMAD R20, R15, 0x110, R20 ;  /* 0x000001100f147824 */ /* 0x000fe200078e0214 */
[----:B------:R-:W-:Y:S06]  /*14ca0*/  BAR.SYNC 0x0 ;  /* 0x0000000000007b1d */ /* 0x000fec0000000000 */
[----:B------:R-:W-:Y:S01]  /*14cb0*/  SHF.L.U32 R0, R20, 0x2, RZ ;  /* 0x0000000214007819 */ /* 0x000fe200000006ff */
[----:B------:R-:W-:Y:S01]  /*14cc0*/  STS.128 [R20.X4], R136 ;  /* 0x0000008814007388 */ /* 0x000fe20000004c00 */
[----:B------:R-:W-:Y:S01]  /*14cd0*/  ISETP.GE.AND P0, PT, R5, 0xac, PT ;  /* 0x000000ac0500780c */ /* 0x000fe20003f06270 */
[----:B------:R-:W-:-:S02]  /*14ce0*/  IMAD R14, R2, 0xac, R5 ;  /* 0x000000ac020e7824 */ /* 0x000fc400078e0205 */
[----:B------:R-:W-:Y:S01]  /*14cf0*/  IMAD R15, R15, -0x330, R0 ;  /* 0xfffffcd00f0f7824 */ /* 0x000fe200078e0200 */
[----:B------:R-:W-:Y:S01]  /*14d00*/  STS.128 [R20.X4+0x110], R132 ;  /* 0x0001108414007388 */ /* 0x000fe20000004c00 */
[C---:B------:R-:W-:Y:S02]  /*14d10*/  ISETP.LT.AND P1, PT, R2.reuse, UR4, !P0 ;  /* 0x0000000402007c0c */ /* 0x040fe4000c721270 */
[----:B------:R-:W-:Y:S01]  /*14d20*/  LOP3.LUT R0, R2, 0x8, RZ, 0xfc, !PT ;  /* 0x0000000802007812 */ /* 0x000fe200078efcff */
[----:B------:R-:W-:Y:S01]  /*14d30*/  STS.128 [R20.X4+0x220], R128 ;  /* 0x0002208014007388 */ /* 0x000fe20000004c00 */
[----:B------:R-:W-:Y:S01]  /*14d40*/  ISETP.LT.AND P3, PT, R4, UR4, !P0 ;  /* 0x0000000404007c0c */ /* 0x000fe2000c761270 */
[----:B------:R-:W-:Y:S01]  /*14d50*/  IMAD.WIDE R4, R14, R21, c[0x0][0x170] ;  /* 0x00005c000e047625 */ /* 0x000fe200078e0215 */
[----:B------:R-:W-:Y:S01]  /*14d60*/  ISETP.LT.AND P6, PT, R0, UR4, !P0 ;  /* 0x0000000400007c0c */ /* 0x000fe2000c7c1270 */
[----:B------:R-:W-:Y:S01]  /*14d70*/  STS.128 [R20.X4+0x330], R124 ;  /* 0x0003307c14007388 */ /* 0x000fe20000004c00 */
[----:B------:R-:W-:-:S03]  /*14d80*/  LOP3.LUT R0, R2, 0x10, RZ, 0xfc, !PT ;  /* 0x0000001002007812 */ /* 0x000fc600078efcff */
[----:B------:R-:W-:Y:S06]  /*14d90*/  BAR.SYNC 0x0 ;  /* 0x0000000000007b1d */ /* 0x000fec0000000000 */
[----:B------:R-:W1:Y:S01]  /*14da0*/  LDS.128 R16, [R15] ;  /* 0x000000000f107984 */ /* 0x000e620000000c00 */
[----:B------:R-:W-:Y:S02]  /*14db0*/  ISETP.LT.AND P5, PT, R0, UR4, !P0 ;  /* 0x0000000400007c0c */ /* 0x000fe4000c7a1270 */
[----:B------:R-:W-:Y:S01]  /*14dc0*/  LOP3.LUT R0, R2, 0x38, RZ, 0xfc, !PT ;  /* 0x0000003802007812 */ /* 0x000fe200078efcff */
[----:B------:R-:W2:Y:S01]  /*14dd0*/  LDS.128 R24, [R15+0x880] ;  /* 0x000880000f187984 */ /* 0x000ea20000000c00 */
[----:B------:R-:W-:-:S02]  /*14de0*/  ISETP.LT.AND P4, PT, R3, UR4, !P0 ;  /* 0x0000000403007c0c */ /* 0x000fc4000c781270 */
[----:B------:R-:W-:Y:S01]  /*14df0*/  IADD3 R3, R14, 0x560, RZ ;  /* 0x000005600e037810 */ /* 0x000fe20007ffe0ff */
[----:B------:R-:W3:Y:S01]  /*14e00*/  LDS.128 R28, [R15+0x1100] ;  /* 0x001100000f1c7984 */ /* 0x000ee20000000c00 */
[----:B------:R-:W-:Y:S02]  /*14e10*/  ISETP.LT.AND P2, PT, R6, UR4, !P0 ;  /* 0x0000000406007c0c */ /* 0x000fe4000c741270 */
[C---:B------:R-:W-:Y:S01]  /*14e20*/  IADD3 R6, R14.reuse, 0xac0, RZ ;  /* 0x00000ac00e067810 */ /* 0x040fe20007ffe0ff */
[----:B------:R-:W4:Y:S01]  /*14e30*/  LDS.128 R32, [R15+0x1980] ;  /* 0x001980000f207984 */ /* 0x000f220000000c00 */
[C---:B------:R-:W-:Y:S01]  /*14e40*/  IADD3 R8, R14.reuse, 0x1020, RZ ;  /* 0x000010200e087810 */ /* 0x040fe20007ffe0ff */
[-C--:B------:R-:W-:Y:S01]  /*14e50*/  IMAD.WIDE R2, R3, R21.reuse, c[0x0][0x170] ;  /* 0x00005c0003027625 */ /* 0x080fe200078e0215 */
[C---:B------:R-:W-:Y:S01]  /*14e60*/  IADD3 R10, R14.reuse, 0x1ae0, RZ ;  /* 0x00001ae00e0a7810 */ /* 0x040fe20007ffe0ff */
[----:B------:R-:W-:Y:S06]  /*14e70*/  BAR.SYNC 0x0 ;  /* 0x0000000000007b1d */ /* 0x000fec0000000000 */
[----:B------:R-:W-:Y:S01]  /*14e80*/  STS.128 [R20.X4], R120 ;  /* 0x0000007814007388 */ /* 0x000fe20000004c00 */
[----:B------:R-:W-:Y:S01]  /*14e90*/  IADD3 R12, R14, 0x2040, RZ ;  /* 0x000020400e0c7810 */ /* 0x000fe20007ffe0ff */
[----:B------:R-:W-:-:S02]  /*14ea0*/  IMAD.WIDE R8, R8, R21, c[0x0][0x170] ;  /* 0x00005c0008087625 */ /* 0x000fc400078e0215 */
[----:B------:R-:W-:Y:S02]  /*14eb0*/  STS.128 [R20.X4+0x110], R116 ;  /* 0x0001107414007388 */ /* 0x000fe40000004c00 */
[-C--:B------:R-:W-:Y:S02]  /*14ec0*/  IMAD.WIDE R10, R10, R21.reuse, c[0x0][0x170] ;  /* 0x00005c000a0a7625 */ /* 0x080fe400078e0215 */
[----:B------:R-:W-:Y:S02]  /*14ed0*/  STS.128 [R20.X4+0x220], R112 ;  /* 0x0002207014007388 */ /* 0x000fe40000004c00 */
[-C--:B------:R-:W-:Y:S02]  /*14ee0*/  IMAD.WIDE R12, R12, R21.reuse, c[0x0][0x170] ;  /* 0x00005c000c0c7625 */ /* 0x080fe400078e0215 */
[----:B------:R-:W-:Y:S04]  /*14ef0*/  STS.128 [R20.X4+0x330], R104 ;  /* 0x0003306814007388 */ /* 0x000fe80000004c00 */
[----:B------:R-:W-:Y:S06]  /*14f00*/  BAR.SYNC 0x0 ;  /* 0x0000000000007b1d */ /* 0x000fec0000000000 */
[----:B------:R-:W4:Y:S04]  /*14f10*/  LDS.128 R36, [R15] ;  /* 0x000000000f247984 */ /* 0x000f280000000c00 */
[----:B------:R-:W4:Y:S04]  /*14f20*/  LDS.128 R40, [R15+0x880] ;  /* 0x000880000f287984 */ /* 0x000f280000000c00 */
[----:B------:R-:W4:Y:S04]  /*14f30*/  LDS.128 R44, [R15+0x1100] ;  /* 0x001100000f2c7984 */ /* 0x000f280000000c00 */
[----:B-1----:R1:W-:Y:S01]  /*14f40*/  @P1 STG.E.128 [R4.64], R16 ;  /* 0x0000001004001986 */ /* 0x0023e2000c101d0a */
[----:B------:R-:W-:Y:S01]  /*14f50*/  ISETP.LT.AND P1, PT, R7, UR4, !P0 ;  /* 0x0000000407007c0c */ /* 0x000fe2000c721270 */
[----:B------:R-:W-:Y:S01]  /*14f60*/  IMAD.WIDE R6, R6, R21, c[0x0][0x170] ;  /* 0x00005c0006067625 */ /* 0x000fe200078e0215 */
[----:B------:R-:W-:Y:S01]  /*14f70*/  ISETP.LT.AND P0, PT, R0, UR4, !P0 ;  /* 0x0000000400007c0c */ /* 0x000fe2000c701270 */
[----:B--2---:R2:W-:Y:S01]  /*14f80*/  @P6 STG.E.128 [R2.64], R24 ;  /* 0x0000001802006986 */ /* 0x0045e2000c101d0a */
[----:B------:R-:W-:-:S03]  /*14f90*/  IADD3 R0, R14, 0x1580, RZ ;  /* 0x000015800e007810 */ /* 0x000fc60007ffe0ff */
[----:B---3--:R2:W-:Y:S04]  /*14fa0*/  @P5 STG.E.128 [R6.64], R28 ;  /* 0x0000001c06005986 */ /* 0x0085e8000c101d0a */
[----:B----4-:R2:W-:Y:S01]  /*14fb0*/  @P4 STG.E.128 [R8.64], R32 ;  /* 0x0000002008004986 */ /* 0x0105e2000c101d0a */
[----:B-1----:R-:W-:-:S05]  /*14fc0*/  IMAD.WIDE R4, R0, R21, c[0x0][0x170] ;  /* 0x00005c0000047625 */ /* 0x002fca00078e0215 */
[----:B------:R2:W-:Y:S04]  /*14fd0*/  @P3 STG.E.128 [R4.64], R36 ;  /* 0x0000002404003986 */ /* 0x0005e8000c101d0a */
[----:B------:R2:W-:Y:S04]  /*14fe0*/  @P2 STG.E.128 [R10.64], R40 ;  /* 0x000000280a002986 */ /* 0x0005e8000c101d0a */
[----:B------:R2:W-:Y:S01]  /*14ff0*/  @P1 STG.E.128 [R12.64], R44 ;  /* 0x0000002c0c001986 */ /* 0x0005e2000c101d0a */
[----:B------:R-:W-:Y:S05]  /*15000*/  @!P0 EXIT ;  /* 0x000000000000894d */ /* 0x000fea0003800000 */
[----:B--2---:R-:W1:Y:S01]  /*15010*/  LDS.128 R4, [R15+0x1980] ;  /* 0x001980000f047984 */ /* 0x004e620000000c00 */
[----:B------:R-:W-:-:S05]  /*15020*/  IADD3 R2, R14, 0x25a0, RZ ;  /* 0x000025a00e027810 */ /* 0x000fca0007ffe0ff */
[----:B------:R-:W-:-:S05]  /*15030*/  IMAD.WIDE R2, R2, R21, c[0x0][0x170] ;  /* 0x00005c0002027625 */ /* 0x000fca00078e0215 */
[----:B-1----:R-:W-:Y:S01]  /*15040*/  STG.E.128 [R2.64], R4 ;  /* 0x0000000402007986 */ /* 0x002fe2000c101d0a */
[----:B------:R-:W-:Y:S05]  /*15050*/  EXIT ;  /* 0x000000000000794d */ /* 0x000fea0003800000 */
.L_x_2:
[----:B------:R-:W-:-:S00]  /*15060*/  BRA `(.L_x_2) ;  /* 0xfffffff000007947 */ /* 0x000fc0000383ffff */
[----:B------:R-:W-:-:S00]  /*15070*/  NOP ;  /* 0x0000000000007918 */ /* 0x000fc00000000000 */
        /* <DEDUP_REMOVED lines=8> */
.L_x_3:


//--------------------- .nv.shared.triton_mm      --------------------------
	.section	.nv.shared.triton_mm,"aw",@nobits
	.align	16
